	.target	sm_90a

	.elftype	@"ET_EXEC"


//--------------------- .note.nv.tkinfo           --------------------------
	.section	.note.nv.tkinfo,"",@"SHT_NOTE"
	.sectionflags	@"SHF_NOTE_NV_TKINFO"
	.tkinfo
        /*0018*/ 	.word	0x00000002
        /*0030*/ 	.string	""
        /*0030*/ 	.string	"ptxas"
        /*0030*/ 	.string	"Cuda compilation tools, release 13.0, V13.0.88"
        /*0030*/ 	.string	"Build cuda_13.0.r13.0/compiler.36424714_0"
        /*0030*/ 	.string	"-arch sm_90a -m 64 "



//--------------------- .note.nv.cuinfo           --------------------------
	.section	.note.nv.cuinfo,"",@"SHT_NOTE"
	.sectionflags	@"SHF_NOTE_NV_CUINFO"
        /*0018*/ 	.short	0x0002
        /*001a*/ 	.short	0x005a
        /*001c*/ 	.short	0x0082
	.zero		2


//--------------------- .nv.info                  --------------------------
	.section	.nv.info,"",@"SHT_CUDA_INFO"
	.align	4


	//----- nvinfo : EIATTR_REGCOUNT
	.align		4
        /*0000*/ 	.byte	0x04, 0x2f
        /*0002*/ 	.short	(.L_16 - .L_15)
	.align		4
.L_15:
        /*0004*/ 	.word	index@(_ZN7cutlass13device_kernelINS_4fmha6kernel28FmhaKernelTmaWarpSpecializedINS1_10collective30FmhaMainloopTmaWarpSpecializedINS_6half_tEffN4cute5tupleIJNS7_1CILi128EEENS9_ILi256EEENS9_ILi48EEEEEENS8_IJiNS9_ILi1EEENS8_IJiiEEEEEESG_SG_NS4_13DefaultFusionEJEEENS4_15FmhaFwdEpilogueIS6_fNS8_IJNS9_ILi64EEESC_SB_EEEEENS2_23IndividualTileSchedulerEJEEEEEvNT_6ParamsE)
        /*0008*/ 	.word	0x000000a8


	//----- nvinfo : EIATTR_FRAME_SIZE
	.align		4
.L_16:
        /*000c*/ 	.byte	0x04, 0x11
        /*000e*/ 	.short	(.L_18 - .L_17)
	.align		4
.L_17:
        /*0010*/ 	.word	index@($__internal_0_$__cuda_sm20_rcp_rn_f32_slowpath)
        /*0014*/ 	.word	0x00000000


	//----- nvinfo : EIATTR_FRAME_SIZE
	.align		4
.L_18:
        /*0018*/ 	.byte	0x04, 0x11
        /*001a*/ 	.short	(.L_20 - .L_19)
	.align		4
.L_19:
        /*001c*/ 	.word	index@(_ZN7cutlass13device_kernelINS_4fmha6kernel28FmhaKernelTmaWarpSpecializedINS1_10collective30FmhaMainloopTmaWarpSpecializedINS_6half_tEffN4cute5tupleIJNS7_1CILi128EEENS9_ILi256EEENS9_ILi48EEEEEENS8_IJiNS9_ILi1EEENS8_IJiiEEEEEESG_SG_NS4_13DefaultFusionEJEEENS4_15FmhaFwdEpilogueIS6_fNS8_IJNS9_ILi64EEESC_SB_EEEEENS2_23IndividualTileSchedulerEJEEEEEvNT_6ParamsE)
        /*0020*/ 	.word	0x00000000


	//----- nvinfo : EIATTR_MIN_STACK_SIZE
	.align		4
.L_20:
        /*0024*/ 	.byte	0x04, 0x12
        /*0026*/ 	.short	(.L_22 - .L_21)
	.align		4
.L_21:
        /*0028*/ 	.word	index@(_ZN7cutlass13device_kernelINS_4fmha6kernel28FmhaKernelTmaWarpSpecializedINS1_10collective30FmhaMainloopTmaWarpSpecializedINS_6half_tEffN4cute5tupleIJNS7_1CILi128EEENS9_ILi256EEENS9_ILi48EEEEEENS8_IJiNS9_ILi1EEENS8_IJiiEEEEEESG_SG_NS4_13DefaultFusionEJEEENS4_15FmhaFwdEpilogueIS6_fNS8_IJNS9_ILi64EEESC_SB_EEEEENS2_23IndividualTileSchedulerEJEEEEEvNT_6ParamsE)
        /*002c*/ 	.word	0x00000000
.L_22:


//--------------------- .nv.compat                --------------------------
	.section	.nv.compat,"",@"SHT_CUDA_COMPAT_INFO"
	.align	4
        /*0000*/ 	.byte	0x02, 0x09, 0x01, 0x00, 0x02, 0x02, 0x04, 0x00, 0x02, 0x05, 0x05, 0x00, 0x03, 0x07, 0x01, 0x01
        /*0010*/ 	.byte	0x02, 0x03, 0x01, 0x00, 0x02, 0x06, 0x01, 0x00, 0x04, 0x0b, 0x08, 0x00, 0x00, 0x00, 0x00, 0x00
        /*0020*/ 	.byte	0x00, 0x00, 0x00, 0x00


//--------------------- .nv.info._ZN7cutlass13device_kernelINS_4fmha6kernel28FmhaKernelTmaWarpSpecializedINS1_10collective30FmhaMainloopTmaWarpSpecializedINS_6half_tEffN4cute5tupleIJNS7_1CILi128EEENS9_ILi256EEENS9_ILi48EEEEEENS8_IJiNS9_ILi1EEENS8_IJiiEEEEEESG_SG_NS4_13DefaultFusionEJEEENS4_15FmhaFwdEpilogueIS6_fNS8_IJNS9_ILi64EEESC_SB_EEEEENS2_23IndividualTileSchedulerEJEEEEEvNT_6ParamsE --------------------------
	.section	.nv.info._ZN7cutlass13device_kernelINS_4fmha6kernel28FmhaKernelTmaWarpSpecializedINS1_10collective30FmhaMainloopTmaWarpSpecializedINS_6half_tEffN4cute5tupleIJNS7_1CILi128EEENS9_ILi256EEENS9_ILi48EEEEEENS8_IJiNS9_ILi1EEENS8_IJiiEEEEEESG_SG_NS4_13DefaultFusionEJEEENS4_15FmhaFwdEpilogueIS6_fNS8_IJNS9_ILi64EEESC_SB_EEEEENS2_23IndividualTileSchedulerEJEEEEEvNT_6ParamsE,"",@"SHT_CUDA_INFO"
	.sectionflags	@""
	.align	4


	//----- nvinfo : EIATTR_CUDA_API_VERSION
	.align		4
        /*0000*/ 	.byte	0x04, 0x37
        /*0002*/ 	.short	(.L_24 - .L_23)
.L_23:
        /*0004*/ 	.word	0x00000082


	//----- nvinfo : EIATTR_KPARAM_INFO
	.align		4
.L_24:
        /*0008*/ 	.byte	0x04, 0x17
        /*000a*/ 	.short	(.L_26 - .L_25)
.L_25:
        /*000c*/ 	.word	0x00000000
        /*0010*/ 	.short	0x0000
        /*0012*/ 	.short	0x0070
        /*0014*/ 	.byte	0x00, 0xf0, 0x01, 0x20


	//----- nvinfo : EIATTR_SPARSE_MMA_MASK
	.align		4
.L_26:
        /*0018*/ 	.byte	0x03, 0x50
        /*001a*/ 	.short	0x0000


	//----- nvinfo : EIATTR_MAXREG_COUNT
	.align		4
        /*001c*/ 	.byte	0x03, 0x1b
        /*001e*/ 	.short	0x00a8


	//----- nvinfo : EIATTR_NUM_BARRIERS
	.align		4
        /*0020*/ 	.byte	0x02, 0x4c
        /*0022*/ 	.byte	0x02
	.zero		1


	//----- nvinfo : EIATTR_EXTERNS
	.align		4
        /*0024*/ 	.byte	0x04, 0x0f
        /*0026*/ 	.short	(.L_28 - .L_27)


	//   ....[0]....
	.align		4
.L_27:
        /*0028*/ 	.word	index@(__assertfail)


	//----- nvinfo : EIATTR_MERCURY_ISA_VERSION
	.align		4
.L_28:
        /*002c*/ 	.byte	0x03, 0x5f
        /*002e*/ 	.short	0x0101


	//----- nvinfo : EIATTR_INT_WARP_WIDE_INSTR_OFFSETS
	.align		4
        /*0030*/ 	.byte	0x04, 0x31
        /*0032*/ 	.short	(.L_30 - .L_29)


	//   ....[0]....
.L_29:
        /*0034*/ 	.word	0x000006f0


	//   ....[1]....
        /*0038*/ 	.word	0x00000700


	//   ....[2]....
        /*003c*/ 	.word	0x00000710


	//   ....[3]....
        /*0040*/ 	.word	0x00000720


	//   ....[4]....
        /*0044*/ 	.word	0x00000790


	//----- nvinfo : EIATTR_COOP_GROUP_MASK_REGIDS
	.align		4
.L_30:
        /*0048*/ 	.byte	0x04, 0x29
        /*004a*/ 	.short	(.L_32 - .L_31)


	//   ....[0]....
.L_31:
        /*004c*/ 	.word	0xffffffff


	//   ....[1]....
        /*0050*/ 	.word	0xffffffff


	//   ....[2]....
        /*0054*/ 	.word	0xffffffff


	//   ....[3]....
        /*0058*/ 	.word	0xffffffff


	//   ....[4]....
        /*005c*/ 	.word	0xffffffff


	//   ....[5]....
        /*0060*/ 	.word	0xffffffff


	//   ....[6]....
        /*0064*/ 	.word	0xffffffff


	//   ....[7]....
        /*0068*/ 	.word	0xffffffff


	//   ....[8]....
        /*006c*/ 	.word	0xffffffff


	//   ....[9]....
        /*0070*/ 	.word	0xffffffff


	//   ....[10]....
        /*0074*/ 	.word	0xffffffff


	//   ....[11]....
        /*0078*/ 	.word	0xffffffff


	//   ....[12]....
        /*007c*/ 	.word	0xffffffff


	//   ....[13]....
        /*0080*/ 	.word	0xffffffff


	//   ....[14]....
        /*0084*/ 	.word	0xffffffff


	//   ....[15]....
        /*0088*/ 	.word	0xffffffff


	//   ....[16]....
        /*008c*/ 	.word	0xffffffff


	//   ....[17]....
        /*0090*/ 	.word	0xffffffff


	//----- nvinfo : EIATTR_COOP_GROUP_INSTR_OFFSETS
	.align		4
.L_32:
        /*0094*/ 	.byte	0x04, 0x28
        /*0096*/ 	.short	(.L_34 - .L_33)


	//   ....[0]....
.L_33:
        /*0098*/ 	.word	0x00000050


	//   ....[1]....
        /*009c*/ 	.word	0x00000080


	//   ....[2]....
        /*00a0*/ 	.word	0x000001b0


	//   ....[3]....
        /*00a4*/ 	.word	0x00000370


	//   ....[4]....
        /*00a8*/ 	.word	0x00000530


	//   ....[5]....
        /*00ac*/ 	.word	0x00000690


	//   ....[6]....
        /*00b0*/ 	.word	0x000017f0


	//   ....[7]....
        /*00b4*/ 	.word	0x00001880


	//   ....[8]....
        /*00b8*/ 	.word	0x000018d0


	//   ....[9]....
        /*00bc*/ 	.word	0x000019a0


	//   ....[10]....
        /*00c0*/ 	.word	0x00006bd0


	//   ....[11]....
        /*00c4*/ 	.word	0x00006c00


	//   ....[12]....
        /*00c8*/ 	.word	0x00008120


	//   ....[13]....
        /*00cc*/ 	.word	0x00008260


	//   ....[14]....
        /*00d0*/ 	.word	0x0000b960


	//   ....[15]....
        /*00d4*/ 	.word	0x0000b990


	//   ....[16]....
        /*00d8*/ 	.word	0x0000b9f0


	//   ....[17]....
        /*00dc*/ 	.word	0x0000ba00


	//----- nvinfo : EIATTR_REG_RECONFIG
	.align		4
.L_34:
        /*00e0*/ 	.byte	0x01, 0x54
	.zero		2


	//----- nvinfo : EIATTR_SYSCALL_OFFSETS
	.align		4
        /*00e4*/ 	.byte	0x04, 0x46
        /*00e6*/ 	.short	(.L_36 - .L_35)


	//   ....[0]....
.L_35:
        /*00e8*/ 	.word	0x0000c360


	//   ....[1]....
        /*00ec*/ 	.word	0x0000c4c0


	//----- nvinfo : EIATTR_MBARRIER_INSTR_OFFSETS
	.align		4
.L_36:
        /*00f0*/ 	.byte	0x04, 0x39
        /*00f2*/ 	.short	(.L_38 - .L_37)


	//   ....[0]....
.L_37:
        /*00f4*/ 	.word	0x00000320
        /*00f8*/ 	.word	0x000000ff
        /*00fc*/ 	.word	0x00021050
        /*0100*/ 	.short	0x0100
        /*0102*/ 	.byte	0x0b
	.zero		1


	//   ....[1]....
        /*0104*/ 	.word	0x00000330
        /*0108*/ 	.word	0x000000ff
        /*010c*/ 	.word	0x00021060
        /*0110*/ 	.short	0x0100
        /*0112*/ 	.byte	0x0b
	.zero		1


	//   ....[2]....
        /*0114*/ 	.word	0x00000340
        /*0118*/ 	.word	0x000000ff
        /*011c*/ 	.word	0x00021058
        /*0120*/ 	.short	0x0100
        /*0122*/ 	.byte	0x0b
	.zero		1


	//   ....[3]....
        /*0124*/ 	.word	0x00000350
        /*0128*/ 	.word	0x000000ff
        /*012c*/ 	.word	0x00021068
        /*0130*/ 	.short	0x0100
        /*0132*/ 	.byte	0x0b
	.zero		1


	//   ....[4]....
        /*0134*/ 	.word	0x00000480
        /*0138*/ 	.word	0x000000ff
        /*013c*/ 	.word	0x00021000
        /*0140*/ 	.short	0x0100
        /*0142*/ 	.byte	0x0b
	.zero		1


	//   ....[5]....
        /*0144*/ 	.word	0x00000490
        /*0148*/ 	.word	0x000000ff
        /*014c*/ 	.word	0x00021028
        /*0150*/ 	.short	0x0100
        /*0152*/ 	.byte	0x0b
	.zero		1


	//   ....[6]....
        /*0154*/ 	.word	0x000004a0
        /*0158*/ 	.word	0x000000ff
        /*015c*/ 	.word	0x00021008
        /*0160*/ 	.short	0x0100
        /*0162*/ 	.byte	0x0b
	.zero		1


	//   ....[7]....
        /*0164*/ 	.word	0x000004b0
        /*0168*/ 	.word	0x000000ff
        /*016c*/ 	.word	0x00021030
        /*0170*/ 	.short	0x0100
        /*0172*/ 	.byte	0x0b
	.zero		1


	//   ....[8]....
        /*0174*/ 	.word	0x000004c0
        /*0178*/ 	.word	0x000000ff
        /*017c*/ 	.word	0x00021010
        /*0180*/ 	.short	0x0100
        /*0182*/ 	.byte	0x0b
	.zero		1


	//   ....[9]....
        /*0184*/ 	.word	0x000004d0
        /*0188*/ 	.word	0x000000ff
        /*018c*/ 	.word	0x00021038
        /*0190*/ 	.short	0x0100
        /*0192*/ 	.byte	0x0b
	.zero		1


	//   ....[10]....
        /*0194*/ 	.word	0x000004e0
        /*0198*/ 	.word	0x000000ff
        /*019c*/ 	.word	0x00021018
        /*01a0*/ 	.short	0x0100
        /*01a2*/ 	.byte	0x0b
	.zero		1


	//   ....[11]....
        /*01a4*/ 	.word	0x000004f0
        /*01a8*/ 	.word	0x000000ff
        /*01ac*/ 	.word	0x00021040
        /*01b0*/ 	.short	0x0100
        /*01b2*/ 	.byte	0x0b
	.zero		1


	//   ....[12]....
        /*01b4*/ 	.word	0x00000500
        /*01b8*/ 	.word	0x000000ff
        /*01bc*/ 	.word	0x00021020
        /*01c0*/ 	.short	0x0100
        /*01c2*/ 	.byte	0x0b
	.zero		1


	//   ....[13]....
        /*01c4*/ 	.word	0x00000510
        /*01c8*/ 	.word	0x000000ff
        /*01cc*/ 	.word	0x00021048
        /*01d0*/ 	.short	0x0100
        /*01d2*/ 	.byte	0x0b
	.zero		1


	//   ....[14]....
        /*01d4*/ 	.word	0x00000640
        /*01d8*/ 	.word	0x000000ff
        /*01dc*/ 	.word	0x00021070
        /*01e0*/ 	.short	0x0100
        /*01e2*/ 	.byte	0x0b
	.zero		1


	//   ....[15]....
        /*01e4*/ 	.word	0x00000650
        /*01e8*/ 	.word	0x000000ff
        /*01ec*/ 	.word	0x00021080
        /*01f0*/ 	.short	0x0100
        /*01f2*/ 	.byte	0x0b
	.zero		1


	//   ....[16]....
        /*01f4*/ 	.word	0x00000660
        /*01f8*/ 	.word	0x000000ff
        /*01fc*/ 	.word	0x00021078
        /*0200*/ 	.short	0x0100
        /*0202*/ 	.byte	0x0b
	.zero		1


	//   ....[17]....
        /*0204*/ 	.word	0x00000670
        /*0208*/ 	.word	0x000000ff
        /*020c*/ 	.word	0x00021088
        /*0210*/ 	.short	0x0100
        /*0212*/ 	.byte	0x0b
	.zero		1


	//   ....[18]....
        /*0214*/ 	.word	0x000007b0
        /*0218*/ 	.word	0x000000ff
        /*021c*/ 	.word	0x00021090
        /*0220*/ 	.short	0x0100
        /*0222*/ 	.byte	0x08
	.zero		1


	//   ....[19]....
        /*0224*/ 	.word	0x000007c0
        /*0228*/ 	.word	0x000000ff
        /*022c*/ 	.word	0x00021098
        /*0230*/ 	.short	0x0100
        /*0232*/ 	.byte	0x08
	.zero		1


	//   ....[20]....
        /*0234*/ 	.word	0x000007d0
        /*0238*/ 	.word	0x000000ff
        /*023c*/ 	.word	0x000210a0
        /*0240*/ 	.short	0x0100
        /*0242*/ 	.byte	0x08
	.zero		1


	//   ....[21]....
        /*0244*/ 	.word	0x000007e0
        /*0248*/ 	.word	0x000000ff
        /*024c*/ 	.word	0x000210a8
        /*0250*/ 	.short	0x0100
        /*0252*/ 	.byte	0x08
	.zero		1


	//   ....[22]....
        /*0254*/ 	.word	0x000008e0
        /*0258*/ 	.word	0x000000ff
        /*025c*/ 	.word	0x000210c0
        /*0260*/ 	.short	0x0100
        /*0262*/ 	.byte	0x0b
	.zero		1


	//   ....[23]....
        /*0264*/ 	.word	0x000008f0
        /*0268*/ 	.word	0x000000ff
        /*026c*/ 	.word	0x000210d8
        /*0270*/ 	.short	0x0100
        /*0272*/ 	.byte	0x0b
	.zero		1


	//   ....[24]....
        /*0274*/ 	.word	0x00000900
        /*0278*/ 	.word	0x000000ff
        /*027c*/ 	.word	0x000210c8
        /*0280*/ 	.short	0x0100
        /*0282*/ 	.byte	0x0b
	.zero		1


	//   ....[25]....
        /*0284*/ 	.word	0x00000910
        /*0288*/ 	.word	0x000000ff
        /*028c*/ 	.word	0x000210e0
        /*0290*/ 	.short	0x0100
        /*0292*/ 	.byte	0x0b
	.zero		1


	//   ....[26]....
        /*0294*/ 	.word	0x00000920
        /*0298*/ 	.word	0x000000ff
        /*029c*/ 	.word	0x000210d0
        /*02a0*/ 	.short	0x0100
        /*02a2*/ 	.byte	0x0b
	.zero		1


	//   ....[27]....
        /*02a4*/ 	.word	0x00000930
        /*02a8*/ 	.word	0x000000ff
        /*02ac*/ 	.word	0x000210e8
        /*02b0*/ 	.short	0x0100
        /*02b2*/ 	.byte	0x0b
	.zero		1


	//   ....[28]....
        /*02b4*/ 	.word	0x00000d30
        /*02b8*/ 	.word	0x000000ff
        /*02bc*/ 	.word	0x00021050
        /*02c0*/ 	.short	0x010a
        /*02c2*/ 	.byte	0x04
	.zero		1


	//   ....[29]....
        /*02c4*/ 	.word	0x00000da0
        /*02c8*/ 	.word	0x000000ff
        /*02cc*/ 	.word	0x00021000
        /*02d0*/ 	.short	0x010a
        /*02d2*/ 	.byte	0x24
	.zero		1


	//   ....[30]....
        /*02d4*/ 	.word	0x00000e10
        /*02d8*/ 	.word	0x000000ff
        /*02dc*/ 	.word	0x00000000
        /*02e0*/ 	.short	0x010a
        /*02e2*/ 	.byte	0x0a
	.zero		1


	//   ....[31]....
        /*02e4*/ 	.word	0x000051c0
        /*02e8*/ 	.word	0x00000002
        /*02ec*/ 	.word	0x00000000
        /*02f0*/ 	.short	0x0101
        /*02f2*/ 	.byte	0x11
	.zero		1


	//   ....[32]....
        /*02f4*/ 	.word	0x00005520
        /*02f8*/ 	.word	0x000000ff
        /*02fc*/ 	.word	0x00021008
        /*0300*/ 	.short	0x010a
        /*0302*/ 	.byte	0x24
	.zero		1


	//   ....[33]....
        /*0304*/ 	.word	0x000064d0
        /*0308*/ 	.word	0x000000ff
        /*030c*/ 	.word	0x00000000
        /*0310*/ 	.short	0x0101
        /*0312*/ 	.byte	0x06
	.zero		1


	//   ....[34]....
        /*0314*/ 	.word	0x00006630
        /*0318*/ 	.word	0x000000ff
        /*031c*/ 	.word	0x00021000
        /*0320*/ 	.short	0x010a
        /*0322*/ 	.byte	0x06
	.zero		1


	//   ....[35]....
        /*0324*/ 	.word	0x0000a3f0
        /*0328*/ 	.word	0x000000ff
        /*032c*/ 	.word	0x00021000
        /*0330*/ 	.short	0x010a
        /*0332*/ 	.byte	0x07
	.zero		1


	//   ....[36]....
        /*0334*/ 	.word	0x0000a730
        /*0338*/ 	.word	0x000000ff
        /*033c*/ 	.word	0x00021000
        /*0340*/ 	.short	0x010a
        /*0342*/ 	.byte	0x07
	.zero		1


	//   ....[37]....
        /*0344*/ 	.word	0x0000b7b0
        /*0348*/ 	.word	0x000000ff
        /*034c*/ 	.word	0x00000000
        /*0350*/ 	.short	0x0101
        /*0352*/ 	.byte	0x07
	.zero		1


	//   ....[38]....
        /*0354*/ 	.word	0x0000b860
        /*0358*/ 	.word	0x000000ff
        /*035c*/ 	.word	0x00000000
        /*0360*/ 	.short	0x0101
        /*0362*/ 	.byte	0x07
	.zero		1


	//   ....[39]....
        /*0364*/ 	.word	0x0000bed0
        /*0368*/ 	.word	0x000000ff
        /*036c*/ 	.word	0x00021098
        /*0370*/ 	.short	0x010a
        /*0372*/ 	.byte	0x04
	.zero		1


	//   ....[40]....
        /*0374*/ 	.word	0x0000ccf0
        /*0378*/ 	.word	0x00000000
        /*037c*/ 	.word	0x00021090
        /*0380*/ 	.short	0x0101
        /*0382*/ 	.byte	0x24
	.zero		1


	//   ....[41]....
        /*0384*/ 	.word	0x0000ce40
        /*0388*/ 	.word	0x00000003
        /*038c*/ 	.word	0x00021060
        /*0390*/ 	.short	0x010a
        /*0392*/ 	.byte	0x3f
	.zero		1


	//   ....[42]....
        /*0394*/ 	.word	0x0000d160
        /*0398*/ 	.word	0x00000005
        /*039c*/ 	.word	0x00021028
        /*03a0*/ 	.short	0x010a
        /*03a2*/ 	.byte	0x3f
	.zero		1


	//   ....[43]....
        /*03a4*/ 	.word	0x0000d480
        /*03a8*/ 	.word	0x00000004
        /*03ac*/ 	.word	0x00021060
        /*03b0*/ 	.short	0x010a
        /*03b2*/ 	.byte	0x3f
	.zero		1


	//   ....[44]....
        /*03b4*/ 	.word	0x0000d7d0
        /*03b8*/ 	.word	0x00000003
        /*03bc*/ 	.word	0x00021028
        /*03c0*/ 	.short	0x010a
        /*03c2*/ 	.byte	0x3f
	.zero		1


	//   ....[45]....
        /*03c4*/ 	.word	0x0000dbe0
        /*03c8*/ 	.word	0x00000006
        /*03cc*/ 	.word	0x00021028
        /*03d0*/ 	.short	0x010a
        /*03d2*/ 	.byte	0x3f
	.zero		1


	//   ....[46]....
        /*03d4*/ 	.word	0x0000df30
        /*03d8*/ 	.word	0x00000006
        /*03dc*/ 	.word	0x00021028
        /*03e0*/ 	.short	0x010a
        /*03e2*/ 	.byte	0x3f
	.zero		1


	//   ....[47]....
        /*03e4*/ 	.word	0x0000e270
        /*03e8*/ 	.word	0x00000003
        /*03ec*/ 	.word	0x00021050
        /*03f0*/ 	.short	0x010a
        /*03f2*/ 	.byte	0x3f
	.zero		1


	//   ....[48]....
        /*03f4*/ 	.word	0x0000e2d0
        /*03f8*/ 	.word	0x00000000
        /*03fc*/ 	.word	0x00021000
        /*0400*/ 	.short	0x010a
        /*0402*/ 	.byte	0x3f
	.zero		1


	//   ....[49]....
        /*0404*/ 	.word	0x0000e330
        /*0408*/ 	.word	0x00000003
        /*040c*/ 	.word	0x00000000
        /*0410*/ 	.short	0x010a
        /*0412*/ 	.byte	0x3f
	.zero		1


	//   ....[50]....
        /*0414*/ 	.word	0x0000e390
        /*0418*/ 	.word	0x00000006
        /*041c*/ 	.word	0x00021008
        /*0420*/ 	.short	0x010a
        /*0422*/ 	.byte	0x3f
	.zero		1


	//   ....[51]....
        /*0424*/ 	.word	0x0000e3f0
        /*0428*/ 	.word	0x0000000b
        /*042c*/ 	.word	0x00021000
        /*0430*/ 	.short	0x010a
        /*0432*/ 	.byte	0x3f
	.zero		1


	//   ....[52]....
        /*0434*/ 	.word	0x0000e450
        /*0438*/ 	.word	0x00000008
        /*043c*/ 	.word	0x00021000
        /*0440*/ 	.short	0x010a
        /*0442*/ 	.byte	0x3f
	.zero		1


	//   ....[53]....
        /*0444*/ 	.word	0x0000e4b0
        /*0448*/ 	.word	0x00000003
        /*044c*/ 	.word	0x00021098
        /*0450*/ 	.short	0x010a
        /*0452*/ 	.byte	0x3f
	.zero		1


	//   ....[54]....
        /*0454*/ 	.word	0x0000e500
        /*0458*/ 	.word	0x00000003
        /*045c*/ 	.word	0x00021060
        /*0460*/ 	.short	0x010a
        /*0462*/ 	.byte	0x3f
	.zero		1


	//   ....[55]....
        /*0464*/ 	.word	0x0000e550
        /*0468*/ 	.word	0x00000005
        /*046c*/ 	.word	0x00021028
        /*0470*/ 	.short	0x010a
        /*0472*/ 	.byte	0x3f
	.zero		1


	//   ....[56]....
        /*0474*/ 	.word	0x0000e5a0
        /*0478*/ 	.word	0x00000004
        /*047c*/ 	.word	0x00021060
        /*0480*/ 	.short	0x010a
        /*0482*/ 	.byte	0x3f
	.zero		1


	//   ....[57]....
        /*0484*/ 	.word	0x0000e5f0
        /*0488*/ 	.word	0x00000003
        /*048c*/ 	.word	0x00021028
        /*0490*/ 	.short	0x010a
        /*0492*/ 	.byte	0x3f
	.zero		1


	//   ....[58]....
        /*0494*/ 	.word	0x0000e640
        /*0498*/ 	.word	0x00000006
        /*049c*/ 	.word	0x00021028
        /*04a0*/ 	.short	0x010a
        /*04a2*/ 	.byte	0x3f
	.zero		1


	//   ....[59]....
        /*04a4*/ 	.word	0x0000e690
        /*04a8*/ 	.word	0x00000006
        /*04ac*/ 	.word	0x00021028
        /*04b0*/ 	.short	0x010a
        /*04b2*/ 	.byte	0x3f
	.zero		1


	//----- nvinfo : EIATTR_NUM_MBARRIERS
	.align		4
.L_38:
        /*04b4*/ 	.byte	0x03, 0x38
        /*04b6*/ 	.short	0x001c


	//----- nvinfo : EIATTR_EXIT_INSTR_OFFSETS
	.align		4
        /*04b8*/ 	.byte	0x04, 0x1c
        /*04ba*/ 	.short	(.L_40 - .L_39)


	//   ....[0]....
.L_39:
        /*04bc*/ 	.word	0x000009d0


	//   ....[1]....
        /*04c0*/ 	.word	0x0000cd00


	//   ....[2]....
        /*04c4*/ 	.word	0x0000cd40


	//   ....[3]....
        /*04c8*/ 	.word	0x0000dab0


	//   ....[4]....
        /*04cc*/ 	.word	0x0000e250


	//----- nvinfo : EIATTR_MAX_THREADS
	.align		4
.L_40:
        /*04d0*/ 	.byte	0x04, 0x05
        /*04d2*/ 	.short	(.L_42 - .L_41)
.L_41:
        /*04d4*/ 	.word	0x00000180
        /*04d8*/ 	.word	0x00000001
        /*04dc*/ 	.word	0x00000001


	//----- nvinfo : EIATTR_CRS_STACK_SIZE
	.align		4
.L_42:
        /*04e0*/ 	.byte	0x04, 0x1e
        /*04e2*/ 	.short	(.L_44 - .L_43)
.L_43:
        /*04e4*/ 	.word	0x00000000


	//----- nvinfo : EIATTR_CBANK_PARAM_SIZE
	.align		4
.L_44:
        /*04e8*/ 	.byte	0x03, 0x19
        /*04ea*/ 	.short	0x0870


	//----- nvinfo : EIATTR_PARAM_CBANK
	.align		4
        /*04ec*/ 	.byte	0x04, 0x0a
        /*04ee*/ 	.short	(.L_46 - .L_45)
	.align		4
.L_45:
        /*04f0*/ 	.word	index@(.nv.constant0._ZN7cutlass13device_kernelINS_4fmha6kernel28FmhaKernelTmaWarpSpecializedINS1_10collective30FmhaMainloopTmaWarpSpecializedINS_6half_tEffN4cute5tupleIJNS7_1CILi128EEENS9_ILi256EEENS9_ILi48EEEEEENS8_IJiNS9_ILi1EEENS8_IJiiEEEEEESG_SG_NS4_13DefaultFusionEJEEENS4_15FmhaFwdEpilogueIS6_fNS8_IJNS9_ILi64EEESC_SB_EEEEENS2_23IndividualTileSchedulerEJEEEEEvNT_6ParamsE)
        /*04f4*/ 	.short	0x0210
        /*04f6*/ 	.short	0x0870


	//----- nvinfo : EIATTR_SW_WAR
	.align		4
.L_46:
        /*04f8*/ 	.byte	0x04, 0x36
        /*04fa*/ 	.short	(.L_48 - .L_47)
.L_47:
        /*04fc*/ 	.word	0x00000008
.L_48:


//--------------------- .nv.callgraph             --------------------------
	.section	.nv.callgraph,"",@"SHT_CUDA_CALLGRAPH"
	.align	4
	.sectionentsize	8
	.align		4
        /*0000*/ 	.word	0x00000000
	.align		4
        /*0004*/ 	.word	0xffffffff
	.align		4
        /*0008*/ 	.word	index@(_ZN7cutlass13device_kernelINS_4fmha6kernel28FmhaKernelTmaWarpSpecializedINS1_10collective30FmhaMainloopTmaWarpSpecializedINS_6half_tEffN4cute5tupleIJNS7_1CILi128EEENS9_ILi256EEENS9_ILi48EEEEEENS8_IJiNS9_ILi1EEENS8_IJiiEEEEEESG_SG_NS4_13DefaultFusionEJEEENS4_15FmhaFwdEpilogueIS6_fNS8_IJNS9_ILi64EEESC_SB_EEEEENS2_23IndividualTileSchedulerEJEEEEEvNT_6ParamsE)
	.align		4
        /*000c*/ 	.word	index@(__assertfail)
	.align		4
        /*0010*/ 	.word	0x00000000
	.align		4
        /*0014*/ 	.word	0xfffffffe
	.align		4
        /*0018*/ 	.word	0x00000000
	.align		4
        /*001c*/ 	.word	0xfffffffd
	.align		4
        /*0020*/ 	.word	0x00000000
	.align		4
        /*0024*/ 	.word	0xfffffffc


//--------------------- .nv.constant4             --------------------------
	.section	.nv.constant4,"a",@progbits
	.align	8
	.align		8
.nv.constant4:
        /*0000*/ 	.dword	__assertfail
	.align		8
        /*0008*/ 	.dword	__unnamed_1
	.align		8
        /*0010*/ 	.dword	__unnamed_2
	.align		8
        /*0018*/ 	.dword	_ZN39_INTERNAL_24209049_4_k_cu_3ad8993f_27914cuda3std3__45__cpo5beginE
	.align		8
        /*0020*/ 	.dword	_ZN39_INTERNAL_24209049_4_k_cu_3ad8993f_27914cuda3std3__45__cpo3endE
	.align		8
        /*0028*/ 	.dword	_ZN39_INTERNAL_24209049_4_k_cu_3ad8993f_27914cuda3std3__45__cpo6cbeginE
	.align		8
        /*0030*/ 	.dword	_ZN39_INTERNAL_24209049_4_k_cu_3ad8993f_27914cuda3std3__45__cpo4cendE
	.align		8
        /*0038*/ 	.dword	_ZN39_INTERNAL_24209049_4_k_cu_3ad8993f_27914cuda3std3__441_GLOBAL__N__24209049_4_k_cu_3ad8993f_27916ignoreE
	.align		8
        /*0040*/ 	.dword	_ZN39_INTERNAL_24209049_4_k_cu_3ad8993f_27914cuda3std3__419piecewise_constructE
	.align		8
        /*0048*/ 	.dword	_ZN39_INTERNAL_24209049_4_k_cu_3ad8993f_27914cuda3std3__48in_placeE
	.align		8
        /*0050*/ 	.dword	_ZN39_INTERNAL_24209049_4_k_cu_3ad8993f_27914cuda3std6ranges3__45__cpo4swapE
	.align		8
        /*0058*/ 	.dword	_ZN39_INTERNAL_24209049_4_k_cu_3ad8993f_27914cuda3std6ranges3__45__cpo9iter_moveE
	.align		8
        /*0060*/ 	.dword	_ZN39_INTERNAL_24209049_4_k_cu_3ad8993f_27914cute7productE
	.align		8
        /*0068*/ 	.dword	_ZN39_INTERNAL_24209049_4_k_cu_3ad8993f_27914cute1_E
	.align		8
        /*0070*/ 	.dword	$str$24
	.align		8
        /*0078*/ 	.dword	$str$25


//--------------------- .text._ZN7cutlass13device_kernelINS_4fmha6kernel28FmhaKernelTmaWarpSpecializedINS1_10collective30FmhaMainloopTmaWarpSpecializedINS_6half_tEffN4cute5tupleIJNS7_1CILi128EEENS9_ILi256EEENS9_ILi48EEEEEENS8_IJiNS9_ILi1EEENS8_IJiiEEEEEESG_SG_NS4_13DefaultFusionEJEEENS4_15FmhaFwdEpilogueIS6_fNS8_IJNS9_ILi64EEESC_SB_EEEEENS2_23IndividualTileSchedulerEJEEEEEvNT_6ParamsE --------------------------
	.section	.text._ZN7cutlass13device_kernelINS_4fmha6kernel28FmhaKernelTmaWarpSpecializedINS1_10collective30FmhaMainloopTmaWarpSpecializedINS_6half_tEffN4cute5tupleIJNS7_1CILi128EEENS9_ILi256EEENS9_ILi48EEEEEENS8_IJiNS9_ILi1EEENS8_IJiiEEEEEESG_SG_NS4_13DefaultFusionEJEEENS4_15FmhaFwdEpilogueIS6_fNS8_IJNS9_ILi64EEESC_SB_EEEEENS2_23IndividualTileSchedulerEJEEEEEvNT_6ParamsE,"ax",@progbits
	.align	128
.text._ZN7cutlass13device_kernelINS_4fmha6kernel28FmhaKernelTmaWarpSpecializedINS1_10collective30FmhaMainloopTmaWarpSpecializedINS_6half_tEffN4cute5tupleIJNS7_1CILi128EEENS9_ILi256EEENS9_ILi48EEEEEENS8_IJiNS9_ILi1EEENS8_IJiiEEEEEESG_SG_NS4_13DefaultFusionEJEEENS4_15FmhaFwdEpilogueIS6_fNS8_IJNS9_ILi64EEESC_SB_EEEEENS2_23IndividualTileSchedulerEJEEEEEvNT_6ParamsE:
        .type           _ZN7cutlass13device_kernelINS_4fmha6kernel28FmhaKernelTmaWarpSpecializedINS1_10collective30FmhaMainloopTmaWarpSpecializedINS_6half_tEffN4cute5tupleIJNS7_1CILi128EEENS9_ILi256EEENS9_ILi48EEEEEENS8_IJiNS9_ILi1EEENS8_IJiiEEEEEESG_SG_NS4_13DefaultFusionEJEEENS4_15FmhaFwdEpilogueIS6_fNS8_IJNS9_ILi64EEESC_SB_EEEEENS2_23IndividualTileSchedulerEJEEEEEvNT_6ParamsE,@function
        .size           _ZN7cutlass13device_kernelINS_4fmha6kernel28FmhaKernelTmaWarpSpecializedINS1_10collective30FmhaMainloopTmaWarpSpecializedINS_6half_tEffN4cute5tupleIJNS7_1CILi128EEENS9_ILi256EEENS9_ILi48EEEEEENS8_IJiNS9_ILi1EEENS8_IJiiEEEEEESG_SG_NS4_13DefaultFusionEJEEENS4_15FmhaFwdEpilogueIS6_fNS8_IJNS9_ILi64EEESC_SB_EEEEENS2_23IndividualTileSchedulerEJEEEEEvNT_6ParamsE,(.L_x_108 - _ZN7cutlass13device_kernelINS_4fmha6kernel28FmhaKernelTmaWarpSpecializedINS1_10collective30FmhaMainloopTmaWarpSpecializedINS_6half_tEffN4cute5tupleIJNS7_1CILi128EEENS9_ILi256EEENS9_ILi48EEEEEENS8_IJiNS9_ILi1EEENS8_IJiiEEEEEESG_SG_NS4_13DefaultFusionEJEEENS4_15FmhaFwdEpilogueIS6_fNS8_IJNS9_ILi64EEESC_SB_EEEEENS2_23IndividualTileSchedulerEJEEEEEvNT_6ParamsE)
        .other          _ZN7cutlass13device_kernelINS_4fmha6kernel28FmhaKernelTmaWarpSpecializedINS1_10collective30FmhaMainloopTmaWarpSpecializedINS_6half_tEffN4cute5tupleIJNS7_1CILi128EEENS9_ILi256EEENS9_ILi48EEEEEENS8_IJiNS9_ILi1EEENS8_IJiiEEEEEESG_SG_NS4_13DefaultFusionEJEEENS4_15FmhaFwdEpilogueIS6_fNS8_IJNS9_ILi64EEESC_SB_EEEEENS2_23IndividualTileSchedulerEJEEEEEvNT_6ParamsE,@"STO_CUDA_ENTRY STV_DEFAULT"
_ZN7cutlass13device_kernelINS_4fmha6kernel28FmhaKernelTmaWarpSpecializedINS1_10collective30FmhaMainloopTmaWarpSpecializedINS_6half_tEffN4cute5tupleIJNS7_1CILi128EEENS9_ILi256EEENS9_ILi48EEEEEENS8_IJiNS9_ILi1EEENS8_IJiiEEEEEESG_SG_NS4_13DefaultFusionEJEEENS4_15FmhaFwdEpilogueIS6_fNS8_IJNS9_ILi64EEESC_SB_EEEEENS2_23IndividualTileSchedulerEJEEEEEvNT_6ParamsE:
[----:B------:R-:W1:Y:S01]  /*0000*/  LDC R1, c[0x0][0x28] ;  /* 0x00000a00ff017b82 */ /* 0x000e620000000800 */
[----:B------:R-:W2:Y:S01]  /*0010*/  S2R R6, SR_TID.X ;  /* 0x0000000000067919 */ /* 0x000ea20000002100 */
[----:B------:R-:W-:Y:S01]  /*0020*/  ELECT P1, URZ, PT ;  /* 0x00000000003f782f */ /* 0x000fe20003820000 */
[----:B------:R-:W-:Y:S01]  /*0030*/  BSSY B0, `(.L_x_0) ;  /* 0x0000017000007945 */ /* 0x000fe20003800000 */
[----:B--2---:R-:W-:-:S05]  /*0040*/  SHF.R.U32.HI R0, RZ, 0x5, R6 ;  /* 0x00000005ff007819 */ /* 0x004fca0000011606 */
[----:B------:R-:W2:Y:S02]  /*0050*/  SHFL.IDX PT, R2, R0, RZ, 0x1f ;  /* 0x00001fff00027589 */ /* 0x000ea400000e0000 */
[----:B--2---:R-:W-:Y:S02]  /*0060*/  R2UR UR4, R2 ;  /* 0x00000000020472ca */ /* 0x004fe400000e0000 */
[----:B------:R-:W-:-:S06]  /*0070*/  SHF.R.U32.HI R2, RZ, 0x7, R6 ;  /* 0x00000007ff027819 */ /* 0x000fcc0000011606 */
[----:B------:R-:W2:Y:S05]  /*0080*/  SHFL.IDX PT, R2, R2, RZ, 0x1f ;  /* 0x00001fff02027589 */ /* 0x000eaa00000e0000 */
[----:B------:R-:W-:Y:S02]  /*0090*/  USHF.R.S32.HI UR5, URZ, 0x1f, UR4 ;  /* 0x0000001f3f057899 */ /* 0x000fe40008011404 */
[----:B------:R-:W-:Y:S02]  /*00a0*/  ISETP.NE.OR P0, PT, RZ, UR4, !P1 ;  /* 0x00000004ff007c0c */ /* 0x000fe4000cf05670 */
[----:B------:R-:W-:-:S04]  /*00b0*/  ULEA.HI UR5, UR5, UR4, URZ, 0x2 ;  /* 0x0000000405057291 */ /* 0x000fc8000f8f103f */
[----:B------:R-:W-:-:S04]  /*00c0*/  ULOP3.LUT UR5, UR5, 0xfffffffc, URZ, 0xc0, !UPT ;  /* 0xfffffffc05057892 */ /* 0x000fc8000f8ec03f */
[----:B------:R-:W-:-:S03]  /*00d0*/  UIADD3 UR5, UR4, -UR5, URZ ;  /* 0x8000000504057290 */ /* 0x000fc6000fffe03f */
[----:B-1----:R-:W-:Y:S09]  /*00e0*/  @P0 BRA `(.L_x_1) ;  /* 0x00000000002c0947 */ /* 0x002ff20003800000 */
[----:B------:R-:W-:Y:S02]  /*00f0*/  ULDC.64 UR6, c[0x0][0x198] ;  /* 0x0000660000067ab9 */ /* 0x000fe40000000a00 */
[----:B------:R-:W-:Y:S02]  /*0100*/  UIADD3 UR8, UP0, UR6, 0xf0, URZ ;  /* 0x000000f006087890 */ /* 0x000fe4000ff1e03f */
[----:B------:R-:W-:Y:S02]  /*0110*/  UIADD3 UR10, UP1, UR6, 0x1f0, URZ ;  /* 0x000001f0060a7890 */ /* 0x000fe4000ff3e03f */
[----:B------:R-:W-:Y:S02]  /*0120*/  UIADD3 UR6, UP2, UR6, 0x2f0, URZ ;  /* 0x000002f006067890 */ /* 0x000fe4000ff5e03f */
[----:B------:R-:W-:Y:S02]  /*0130*/  UIADD3.X UR9, URZ, UR7, URZ, UP0, !UPT ;  /* 0x000000073f097290 */ /* 0x000fe400087fe43f */
[----:B------:R-:W-:-:S02]  /*0140*/  UIADD3.X UR11, URZ, UR7, URZ, UP1, !UPT ;  /* 0x000000073f0b7290 */ /* 0x000fc40008ffe43f */
[----:B------:R-:W-:-:S05]  /*0150*/  UIADD3.X UR7, URZ, UR7, URZ, UP2, !UPT ;  /* 0x000000073f077290 */ /* 0x000fca00097fe43f */
[----:B------:R1:W-:Y:S02]  /*0160*/  UTMACCTL.PF [UR8] ;  /* 0x00000000080079b9 */ /* 0x0003e40008040000 */
[----:B------:R1:W-:Y:S02]  /*0170*/  UTMACCTL.PF [UR10] ;  /* 0x000000000a0079b9 */ /* 0x0003e40008040000 */
[----:B------:R1:W-:Y:S02]  /*0180*/  UTMACCTL.PF [UR6] ;  /* 0x00000000060079b9 */ /* 0x0003e40008040000 */
[----:B-1----:R-:W-:Y:S01]  /*0190*/  NOP ;  /* 0x0000000000007918 */ /* 0x002fe20000000000 */
.L_x_1:
[----:B------:R-:W-:Y:S05]  /*01a0*/  BSYNC B0 ;  /* 0x0000000000007941 */ /* 0x000fea0003800000 */
.L_x_0:
[----:B------:R-:W1:Y:S01]  /*01b0*/  SHFL.IDX PT, R3, R0, RZ, 0x1f ;  /* 0x00001fff00037589 */ /* 0x000e6200000e0000 */
[----:B--2---:R-:W-:Y:S01]  /*01c0*/  R2UR UR37, R2 ;  /* 0x00000000022572ca */ /* 0x004fe200000e0000 */
[----:B------:R-:W-:-:S12]  /*01d0*/  UISETP.NE.AND UP0, UPT, UR5, 0x1, UPT ;  /* 0x000000010500788c */ /* 0x000fd8000bf05270 */
[----:B------:R-:W-:Y:S02]  /*01e0*/  UIADD3 UR10, UR37, -0x1, URZ ;  /* 0xffffffff250a7890 */ /* 0x000fe4000fffe03f */
[----:B------:R-:W-:Y:S02]  /*01f0*/  UISETP.EQ.AND UP2, UPT, UR37, URZ, !UP0 ;  /* 0x0000003f2500728c */ /* 0x000fe4000c742270 */
[----:B------:R-:W-:Y:S02]  /*0200*/  UISETP.GE.U32.AND UP1, UPT, UR10, 0x4, UPT ;  /* 0x000000040a00788c */ /* 0x000fe4000bf26070 */
[----:B------:R-:W-:Y:S01]  /*0210*/  USEL UR4, URZ, 0x1, !UP2 ;  /* 0x000000013f047887 */ /* 0x000fe2000d000000 */
[----:B-1----:R-:W-:-:S03]  /*0220*/  ISETP.NE.AND P0, PT, R3, RZ, PT ;  /* 0x000000ff0300720c */ /* 0x002fc60003f05270 */
[----:B------:R-:W-:-:S10]  /*0230*/  USEL UR4, UR4, 0x2, UP1 ;  /* 0x0000000204047887 */ /* 0x000fd40008800000 */
[----:B------:R-:W-:Y:S05]  /*0240*/  @P0 BRA `(.L_x_2) ;  /* 0x0000000000480947 */ /* 0x000fea0003800000 */
[----:B------:R-:W1:Y:S01]  /*0250*/  S2UR UR11, SR_CgaCtaId ;  /* 0x00000000000b79c3 */ /* 0x000e620000008800 */
[----:B------:R-:W-:Y:S01]  /*0260*/  UMOV UR6, 0x400 ;  /* 0x0000040000067882 */ /* 0x000fe20000000000 */
[----:B------:R-:W-:Y:S01]  /*0270*/  UMOV UR7, 0x1 ;  /* 0x0000000100077882 */ /* 0x000fe20000000000 */
[----:B------:R-:W-:Y:S01]  /*0280*/  UMOV UR8, 0x80 ;  /* 0x0000008000087882 */ /* 0x000fe20000000000 */
[----:B------:R-:W-:Y:S01]  /*0290*/  ELECT P0, URZ, PT ;  /* 0x00000000003f782f */ /* 0x000fe20003800000 */
[----:B------:R-:W-:-:S04]  /*02a0*/  UIADD3 UR8, -UR8, 0x100000, URZ ;  /* 0x0010000008087890 */ /* 0x000fc8000fffe13f */
[----:B------:R-:W-:Y:S02]  /*02b0*/  USHF.L.U32 UR9, UR8, 0xb, URZ ;  /* 0x0000000b08097899 */ /* 0x000fe4000800063f */
[----:B------:R-:W-:Y:S02]  /*02c0*/  USHF.L.U32 UR8, UR8, 0x1, URZ ;  /* 0x0000000108087899 */ /* 0x000fe4000800063f */
[----:B-1----:R-:W-:Y:S02]  /*02d0*/  ULEA UR11, UR11, UR6, 0x18 ;  /* 0x000000060b0b7291 */ /* 0x002fe4000f8ec03f */
[----:B------:R-:W-:-:S04]  /*02e0*/  UIADD3 UR6, -UR7, 0x100000, URZ ;  /* 0x0010000007067890 */ /* 0x000fc8000fffe13f */
[----:B------:R-:W-:Y:S02]  /*02f0*/  USHF.L.U32 UR7, UR6, 0xb, URZ ;  /* 0x0000000b06077899 */ /* 0x000fe4000800063f */
[----:B------:R-:W-:Y:S01]  /*0300*/  USHF.L.U32 UR6, UR6, 0x1, URZ ;  /* 0x0000000106067899 */ /* 0x000fe2000800063f */
[----:B------:R-:W1:Y:S11]  /*0310*/  FENCE.VIEW.ASYNC.S ;  /* 0x00000000000073c6 */ /* 0x000e760000000000 */
[----:B-1----:R1:W2:Y:S01]  /*0320*/  SYNCS.EXCH.64 URZ, [UR11+0x21050], UR6 ;  /* 0x021050060b3f75b2 */ /* 0x0022a20008000100 */
[----:B------:R1:W3:Y:S01]  /*0330*/  SYNCS.EXCH.64 URZ, [UR11+0x21060], UR8 ;  /* 0x021060080b3f75b2 */ /* 0x0002e20008000100 */
[----:B------:R1:W4:Y:S01]  /*0340*/  SYNCS.EXCH.64 URZ, [UR11+0x21058], UR6 ;  /* 0x021058060b3f75b2 */ /* 0x0003220008000100 */
[----:B------:R1:W1:Y:S01]  /*0350*/  SYNCS.EXCH.64 URZ, [UR11+0x21068], UR8 ;  /* 0x021068080b3f75b2 */ /* 0x0002620008000100 */
[----:B------:R-:W-:Y:S01]  /*0360*/  NOP ;  /* 0x0000000000007918 */ /* 0x000fe20000000000 */
.L_x_2:
[----:B------:R-:W5:Y:S01]  /*0370*/  SHFL.IDX PT, R2, R0, RZ, 0x1f ;  /* 0x00001fff00027589 */ /* 0x000f6200000e0000 */
[----:B------:R-:W-:Y:S01]  /*0380*/  NOP ;  /* 0x0000000000007918 */ /* 0x000fe20000000000 */
[----:B-----5:R-:W-:-:S13]  /*0390*/  ISETP.NE.AND P0, PT, R2, RZ, PT ;  /* 0x000000ff0200720c */ /* 0x020fda0003f05270 */
[----:B------:R-:W-:Y:S05]  /*03a0*/  @P0 BRA `(.L_x_3) ;  /* 0x0000000000600947 */ /* 0x000fea0003800000 */
[----:B-1----:R-:W1:Y:S01]  /*03b0*/  S2UR UR7, SR_CgaCtaId ;  /* 0x00000000000779c3 */ /* 0x002e620000008800 */
[----:B------:R-:W-:Y:S01]  /*03c0*/  UMOV UR6, 0x400 ;  /* 0x0000040000067882 */ /* 0x000fe20000000000 */
[----:B------:R-:W-:Y:S01]  /*03d0*/  UMOV UR8, 0x1 ;  /* 0x0000000100087882 */ /* 0x000fe20000000000 */
[----:B------:R-:W-:Y:S01]  /*03e0*/  UMOV UR12, 0x100 ;  /* 0x00000100000c7882 */ /* 0x000fe20000000000 */
[----:B------:R-:W-:-:S04]  /*03f0*/  UIADD3 UR8, -UR8, 0x100000, URZ ;  /* 0x0010000008087890 */ /* 0x000fc8000fffe13f */
[----:B------:R-:W-:Y:S02]  /*0400*/  USHF.L.U32 UR9, UR8, 0xb, URZ ;  /* 0x0000000b08097899 */ /* 0x000fe4000800063f */
[----:B------:R-:W-:Y:S01]  /*0410*/  USHF.L.U32 UR8, UR8, 0x1, URZ ;  /* 0x0000000108087899 */ /* 0x000fe2000800063f */
[----:B------:R-:W-:Y:S01]  /*0420*/  ELECT P0, URZ, PT ;  /* 0x00000000003f782f */ /* 0x000fe20003800000 */
[----:B-1----:R-:W-:Y:S02]  /*0430*/  ULEA UR11, UR7, UR6, 0x18 ;  /* 0x00000006070b7291 */ /* 0x002fe4000f8ec03f */
[----:B------:R-:W-:-:S04]  /*0440*/  UIADD3 UR6, -UR12, 0x100000, URZ ;  /* 0x001000000c067890 */ /* 0x000fc8000fffe13f */
[----:B------:R-:W-:Y:S02]  /*0450*/  USHF.L.U32 UR7, UR6, 0xb, URZ ;  /* 0x0000000b06077899 */ /* 0x000fe4000800063f */
[----:B------:R-:W-:Y:S01]  /*0460*/  USHF.L.U32 UR6, UR6, 0x1, URZ ;  /* 0x0000000106067899 */ /* 0x000fe2000800063f */
[----:B------:R-:W1:Y:S03]  /*0470*/  FENCE.VIEW.ASYNC.S ;  /* 0x00000000000073c6 */ /* 0x000e660000000000 */
[----:B-1----:R1:W1:Y:S08]  /*0480*/  SYNCS.EXCH.64 URZ, [UR11+0x21000], UR8 ;  /* 0x021000080b3f75b2 */ /* 0x0022700008000100 */
[----:B------:R1:W1:Y:S01]  /*0490*/  SYNCS.EXCH.64 URZ, [UR11+0x21028], UR6 ;  /* 0x021028060b3f75b2 */ /* 0x0002620008000100 */
        /* <DEDUP_REMOVED lines=8> */
[----:B------:R-:W-:Y:S01]  /*0520*/  NOP ;  /* 0x0000000000007918 */ /* 0x000fe20000000000 */
.L_x_3:
        /* <DEDUP_REMOVED lines=21> */
[----:B------:R-:W-:Y:S01]  /*0680*/  NOP ;  /* 0x0000000000007918 */ /* 0x000fe20000000000 */
.L_x_4:
[----:B------:R-:W5:Y:S01]  /*0690*/  SHFL.IDX PT, R2, R0, RZ, 0x1f ;  /* 0x00001fff00027589 */ /* 0x000f6200000e0000 */
[----:B------:R-:W-:Y:S01]  /*06a0*/  ELECT P0, URZ, PT ;  /* 0x00000000003f782f */ /* 0x000fe20003800000 */
[----:B------:R-:W-:Y:S01]  /*06b0*/  NOP ;  /* 0x0000000000007918 */ /* 0x000fe20000000000 */
[----:B-1----:R-:W-:Y:S02]  /*06c0*/  UMOV UR6, 0x80 ;  /* 0x0000008000067882 */ /* 0x002fe40000000000 */
[C---:B-----5:R-:W-:Y:S02]  /*06d0*/  ISETP.NE.OR P0, PT, R2.reuse, RZ, !P0 ;  /* 0x000000ff0200720c */ /* 0x060fe40004705670 */
[----:B------:R-:W-:-:S11]  /*06e0*/  ISETP.NE.AND P2, PT, R2, RZ, PT ;  /* 0x000000ff0200720c */ /* 0x000fd60003f45270 */
[----:B------:R-:W-:Y:S01]  /*06f0*/  VOTEU.ALL UP2, P0 ;  /* 0x00000000003f7886 */ /* 0x000fe20000040000 */
[----:B------:R-:W-:Y:S01]  /*0700*/  VOTEU.ALL UP3, P0 ;  /* 0x00000000003f7886 */ /* 0x000fe20000060000 */
[----:B------:R-:W-:Y:S01]  /*0710*/  VOTEU.ALL UP4, P0 ;  /* 0x00000000003f7886 */ /* 0x000fe20000080000 */
[----:B------:R-:W-:Y:S02]  /*0720*/  VOTEU.ALL UP5, P0 ;  /* 0x00000000003f7886 */ /* 0x000fe400000a0000 */
[----:B------:R-:W1:Y:S01]  /*0730*/  @!UP2 S2UR UR9, SR_CgaCtaId ;  /* 0x000000000009a9c3 */ /* 0x000e620000008800 */
[----:B------:R-:W-:Y:S01]  /*0740*/  @!UP2 UMOV UR8, 0x400 ;  /* 0x000004000008a882 */ /* 0x000fe20000000000 */
[----:B------:R-:W-:-:S04]  /*0750*/  @!UP2 UIADD3 UR6, -UR6, 0x100000, URZ ;  /* 0x001000000606a890 */ /* 0x000fc8000fffe13f */
[----:B------:R-:W-:Y:S02]  /*0760*/  @!UP2 USHF.L.U32 UR7, UR6, 0xb, URZ ;  /* 0x0000000b0607a899 */ /* 0x000fe4000800063f */
[----:B------:R-:W-:Y:S02]  /*0770*/  @!UP2 USHF.L.U32 UR6, UR6, 0x1, URZ ;  /* 0x000000010606a899 */ /* 0x000fe4000800063f */
[----:B-1----:R-:W-:Y:S01]  /*0780*/  @!UP2 ULEA UR8, UR9, UR8, 0x18 ;  /* 0x000000080908a291 */ /* 0x002fe2000f8ec03f */
[----:B------:R-:W-:Y:S01]  /*0790*/  VOTEU.ALL UP2, P0 ;  /* 0x00000000003f7886 */ /* 0x000fe20000040000 */
[----:B------:R-:W1:Y:S10]  /*07a0*/  FENCE.VIEW.ASYNC.S ;  /* 0x00000000000073c6 */ /* 0x000e740000000000 */
[----:B-1----:R1:W1:Y:S01]  /*07b0*/  @!UP2 SYNCS.EXCH.64 URZ, [UR8+0x21090], UR6 ;  /* 0x02109006083fa5b2 */ /* 0x0022620008000100 */
[----:B------:R1:W1:Y:S01]  /*07c0*/  @!UP3 SYNCS.EXCH.64 URZ, [UR8+0x21098], UR6 ;  /* 0x02109806083fb5b2 */ /* 0x0002620008000100 */
[----:B------:R1:W1:Y:S01]  /*07d0*/  @!UP4 SYNCS.EXCH.64 URZ, [UR8+0x210a0], UR6 ;  /* 0x0210a006083fc5b2 */ /* 0x0002620008000100 */
[----:B------:R1:W1:Y:S01]  /*07e0*/  @!UP5 SYNCS.EXCH.64 URZ, [UR8+0x210a8], UR6 ;  /* 0x0210a806083fd5b2 */ /* 0x0002620008000100 */
[----:B------:R-:W-:Y:S01]  /*07f0*/  NOP ;  /* 0x0000000000007918 */ /* 0x000fe20000000000 */
[----:B------:R-:W-:Y:S05]  /*0800*/  @P2 BRA `(.L_x_5) ;  /* 0x0000000000502947 */ /* 0x000fea0003800000 */
[----:B-1----:R-:W1:Y:S01]  /*0810*/  S2UR UR7, SR_CgaCtaId ;  /* 0x00000000000779c3 */ /* 0x002e620000008800 */
[----:B------:R-:W-:Y:S01]  /*0820*/  UMOV UR6, 0x400 ;  /* 0x0000040000067882 */ /* 0x000fe20000000000 */
[----:B------:R-:W-:Y:S01]  /*0830*/  UMOV UR8, 0x20 ;  /* 0x0000002000087882 */ /* 0x000fe20000000000 */
[----:B------:R-:W-:Y:S01]  /*0840*/  UMOV UR9, 0x80 ;  /* 0x0000008000097882 */ /* 0x000fe20000000000 */
[----:B------:R-:W-:Y:S01]  /*0850*/  ELECT P0, URZ, PT ;  /* 0x00000000003f782f */ /* 0x000fe20003800000 */
[----:B-1----:R-:W-:Y:S02]  /*0860*/  ULEA UR11, UR7, UR6, 0x18 ;  /* 0x00000006070b7291 */ /* 0x002fe4000f8ec03f */
[----:B------:R-:W-:-:S04]  /*0870*/  UIADD3 UR6, -UR8, 0x100000, URZ ;  /* 0x0010000008067890 */ /* 0x000fc8000fffe13f */
[----:B------:R-:W-:Y:S02]  /*0880*/  USHF.L.U32 UR7, UR6, 0xb, URZ ;  /* 0x0000000b06077899 */ /* 0x000fe4000800063f */
[----:B------:R-:W-:Y:S02]  /*0890*/  USHF.L.U32 UR6, UR6, 0x1, URZ ;  /* 0x0000000106067899 */ /* 0x000fe4000800063f */
        /* <DEDUP_REMOVED lines=10> */
[----:B------:R-:W-:Y:S01]  /*0940*/  NOP ;  /* 0x0000000000007918 */ /* 0x000fe20000000000 */
.L_x_5:
[----:B------:R-:W-:Y:S01]  /*0950*/  ISETP.NE.AND P0, PT, RZ, UR37, PT ;  /* 0x00000025ff007c0c */ /* 0x000fe2000bf05270 */
[----:B------:R-:W-:Y:S01]  /*0960*/  NOP ;  /* 0x0000000000007918 */ /* 0x000fe20000000000 */
[----:B------:R-:W-:Y:S01]  /*0970*/  MOV R0, UR5 ;  /* 0x0000000500007c02 */ /* 0x000fe20008000f00 */
[----:B-1234-:R-:W-:Y:S03]  /*0980*/  BAR.SYNC.DEFER_BLOCKING 0x0 ;  /* 0x0000000000007b1d */ /* 0x01efe60000010000 */
[----:B------:R-:W-:-:S07]  /*0990*/  ISETP.EQ.AND P2, PT, R0, 0x1, P1 ;  /* 0x000000010000780c */ /* 0x000fce0000f42270 */
[----:B------:R-:W-:Y:S06]  /*09a0*/  @!P0 BRA `(.L_x_6) ;  /* 0x000000c000d88947 */ /* 0x000fec0003800000 */
[----:B------:R-:W-:-:S06]  /*09b0*/  UISETP.GT.U32.AND UP2, UPT, UR10, 0x3, UPT ;  /* 0x000000030a00788c */ /* 0x000fcc000bf44070 */
[----:B------:R-:W-:-:S13]  /*09c0*/  PLOP3.LUT P0, PT, PT, PT, UP2, 0x80, 0x0 ;  /* 0x000000000000781c */ /* 0x000fda0003f0f028 */
[----:B------:R-:W-:Y:S05]  /*09d0*/  @P0 EXIT ;  /* 0x000000000000094d */ /* 0x000fea0003800000 */
.L_x_7:
[----:B------:R-:W-:-:S08]  /*09e0*/  NOP ;  /* 0x0000000000007918 */ /* 0x000fd00000000000 */
[----:B------:R-:W1:Y:S02]  /*09f0*/  USETMAXREG.TRY_ALLOC.CTAPOOL UP2, 0xf0 ;  /* 0x000000f0000079c8 */ /* 0x000e640008040600 */
[----:B-1----:R-:W-:-:S13]  /*0a00*/  PLOP3.LUT P0, PT, PT, PT, UP2, 0x80, 0x0 ;  /* 0x000000000000781c */ /* 0x002fda0003f0f028 */
[----:B------:R-:W-:Y:S05]  /*0a10*/  @!P0 BRA `(.L_x_7) ;  /* 0xfffffffc00f08947 */ /* 0x000fea000383ffff */
[----:B------:R-:W-:Y:S01]  /*0a20*/  UISETP.NE.AND UP2, UPT, UR37, 0x1, UPT ;  /* 0x000000012500788c */ /* 0x000fe2000bf45270 */
[----:B------:R-:W1:Y:S01]  /*0a30*/  S2UR UR42, SR_CTAID.X ;  /* 0x00000000002a79c3 */ /* 0x000e620000002500 */
[----:B------:R-:W-:Y:S01]  /*0a40*/  UMOV UR5, URZ ;  /* 0x0000003f00057c82 */ /* 0x000fe20008000000 */
[----:B------:R-:W-:-:S03]  /*0a50*/  UMOV UR6, URZ ;  /* 0x0000003f00067c82 */ /* 0x000fc60008000000 */
[----:B------:R-:W-:-:S13]  /*0a60*/  PLOP3.LUT P0, PT, PT, PT, UP2, 0x80, 0x0 ;  /* 0x000000000000781c */ /* 0x000fda0003f0f028 */
[----:B------:R-:W-:Y:S05]  /*0a70*/  @!P0 BRA `(.L_x_8) ;  /* 0x00000000003c8947 */ /* 0x000fea0003800000 */
[----:B------:R-:W-:Y:S01]  /*0a80*/  UISETP.NE.AND UP2, UPT, UR37, 0x2, UPT ;  /* 0x000000022500788c */ /* 0x000fe2000bf45270 */
[----:B------:R-:W-:-:S05]  /*0a90*/  UMOV UR6, 0x1 ;  /* 0x0000000100067882 */ /* 0x000fca0000000000 */
[----:B------:R-:W-:-:S13]  /*0aa0*/  PLOP3.LUT P1, PT, PT, PT, UP2, 0x80, 0x0 ;  /* 0x000000000000781c */ /* 0x000fda0003f2f028 */
[----:B------:R-:W-:Y:S05]  /*0ab0*/  @!P1 BRA `(.L_x_8) ;  /* 0x00000000002c9947 */ /* 0x000fea0003800000 */
[----:B------:R-:W-:-:S06]  /*0ac0*/  UISETP.NE.AND UP2, UPT, UR37, 0x3, UPT ;  /* 0x000000032500788c */ /* 0x000fcc000bf45270 */
[----:B------:R-:W-:-:S13]  /*0ad0*/  PLOP3.LUT P1, PT, PT, PT, UP2, 0x80, 0x0 ;  /* 0x000000000000781c */ /* 0x000fda0003f2f028 */
[----:B------:R-:W-:Y:S05]  /*0ae0*/  @!P1 BRA `(.L_x_9) ;  /* 0x0000000000189947 */ /* 0x000fea0003800000 */
[----:B------:R-:W-:-:S11]  /*0af0*/  UISETP.NE.AND UP2, UPT, UR37, 0x4, UPT ;  /* 0x000000042500788c */ /* 0x000fd6000bf45270 */
[----:B------:R-:W-:Y:S01]  /*0b00*/  @!UP2 UMOV UR5, 0x1 ;  /* 0x000000010005a882 */ /* 0x000fe20000000000 */
[----:B------:R-:W-:Y:S01]  /*0b10*/  @!UP2 UMOV UR6, 0x1 ;  /* 0x000000010006a882 */ /* 0x000fe20000000000 */
[----:B------:R-:W-:Y:S01]  /*0b20*/  @UP2 UMOV UR5, URZ ;  /* 0x0000003f00052c82 */ /* 0x000fe20008000000 */
[----:B------:R-:W-:Y:S01]  /*0b30*/  @UP2 UMOV UR6, URZ ;  /* 0x0000003f00062c82 */ /* 0x000fe20008000000 */
[----:B------:R-:W-:Y:S05]  /*0b40*/  BRA `(.L_x_8) ;  /* 0x0000000000087947 */ /* 0x000fea0003800000 */
.L_x_9:
[----:B------:R-:W-:Y:S01]  /*0b50*/  UMOV UR5, 0x1 ;  /* 0x0000000100057882 */ /* 0x000fe20000000000 */
[----:B------:R-:W-:-:S05]  /*0b60*/  UMOV UR6, URZ ;  /* 0x0000003f00067c82 */ /* 0x000fca0008000000 */
.L_x_8:
[----:B------:R-:W-:Y:S05]  /*0b70*/  @!P0 BRA `(.L_x_10) ;  /* 0x00000000003c8947 */ /* 0x000fea0003800000 */
[----:B------:R-:W-:-:S06]  /*0b80*/  UISETP.NE.AND UP2, UPT, UR37, 0x2, UPT ;  /* 0x000000022500788c */ /* 0x000fcc000bf45270 */
[----:B------:R-:W-:-:S13]  /*0b90*/  PLOP3.LUT P0, PT, PT, PT, UP2, 0x80, 0x0 ;  /* 0x000000000000781c */ /* 0x000fda0003f0f028 */
[----:B------:R-:W-:Y:S05]  /*0ba0*/  @!P0 BRA `(.L_x_11) ;  /* 0x0000000000288947 */ /* 0x000fea0003800000 */
[----:B------:R-:W-:-:S06]  /*0bb0*/  UISETP.NE.AND UP2, UPT, UR37, 0x3, UPT ;  /* 0x000000032500788c */ /* 0x000fcc000bf45270 */
[----:B------:R-:W-:-:S13]  /*0bc0*/  PLOP3.LUT P0, PT, PT, PT, UP2, 0x80, 0x0 ;  /* 0x000000000000781c */ /* 0x000fda0003f0f028 */
[----:B------:R-:W-:Y:S05]  /*0bd0*/  @!P0 BRA `(.L_x_12) ;  /* 0x0000000000148947 */ /* 0x000fea0003800000 */
[----:B------:R-:W-:-:S06]  /*0be0*/  UISETP.NE.AND UP2, UPT, UR37, 0x4, UPT ;  /* 0x000000042500788c */ /* 0x000fcc000bf45270 */
[----:B------:R-:W-:-:S13]  /*0bf0*/  PLOP3.LUT P0, PT, PT, PT, UP2, 0x80, 0x0 ;  /* 0x000000000000781c */ /* 0x000fda0003f0f028 */
[----:B------:R-:W-:Y:S05]  /*0c00*/  @P0 BRA `(.L_x_13) ;  /* 0x00000000001c0947 */ /* 0x000fea0003800000 */
[----:B-1----:R-:W-:Y:S01]  /*0c10*/  ULEA UR42, UR42, 0x3, 0x1 ;  /* 0x000000032a2a7891 */ /* 0x002fe2000f8e083f */
[----:B------:R-:W-:Y:S11]  /*0c20*/  BRA `(.L_x_13) ;  /* 0x0000000000147947 */ /* 0x000ff60003800000 */
.L_x_12:
[----:B-1----:R-:W-:Y:S01]  /*0c30*/  ULEA UR42, UR42, 0x2, 0x1 ;  /* 0x000000022a2a7891 */ /* 0x002fe2000f8e083f */
[----:B------:R-:W-:Y:S11]  /*0c40*/  BRA `(.L_x_13) ;  /* 0x00000000000c7947 */ /* 0x000ff60003800000 */
.L_x_11:
[----:B-1----:R-:W-:Y:S01]  /*0c50*/  ULEA UR42, UR42, 0x1, 0x1 ;  /* 0x000000012a2a7891 */ /* 0x002fe2000f8e083f */
[----:B------:R-:W-:Y:S11]  /*0c60*/  BRA `(.L_x_13) ;  /* 0x0000000000047947 */ /* 0x000ff60003800000 */
.L_x_10:
[----:B-1----:R-:W-:-:S12]  /*0c70*/  USHF.L.U32 UR42, UR42, 0x1, URZ ;  /* 0x000000012a2a7899 */ /* 0x002fd8000800063f */
.L_x_13:
[----:B------:R-:W-:-:S04]  /*0c80*/  ULOP3.LUT UR4, UR4, 0x1, URZ, 0xfc, !UPT ;  /* 0x0000000104047892 */ /* 0x000fc8000f8efc3f */
[----:B------:R-:W-:-:S06]  /*0c90*/  UISETP.NE.AND UP2, UPT, UR4, 0x3, UPT ;  /* 0x000000030400788c */ /* 0x000fcc000bf45270 */
[----:B------:R-:W-:-:S13]  /*0ca0*/  PLOP3.LUT P0, PT, PT, PT, UP2, 0x80, 0x0 ;  /* 0x000000000000781c */ /* 0x000fda0003f0f028 */
[----:B------:R-:W-:Y:S05]  /*0cb0*/  @!P0 BRA `(.L_x_14) ;  /* 0x0000000000048947 */ /* 0x000fea0003800000 */
[----:B-1----:R-:W-:Y:S01]  /*0cc0*/  BPT.TRAP 0x1 ;  /* 0x000000040000795c */ /* 0x002fe20000300000 */
.L_x_14:
[----:B------:R-:W2:Y:S01]  /*0cd0*/  S2UR UR4, SR_CgaCtaId ;  /* 0x00000000000479c3 */ /* 0x000ea20000008800 */
[----:B------:R-:W-:Y:S01]  /*0ce0*/  UMOV UR36, 0x400 ;  /* 0x0000040000247882 */ /* 0x000fe20000000000 */
[----:B------:R-:W-:-:S04]  /*0cf0*/  MOV R0, UR5 ;  /* 0x0000000500007c02 */ /* 0x000fc80008000f00 */
[----:B------:R-:W-:Y:S01]  /*0d00*/  SHF.L.U32 R0, R0, 0x1f, RZ ;  /* 0x0000001f00007819 */ /* 0x000fe200000006ff */
[----:B--2---:R-:W-:-:S04]  /*0d10*/  ULEA UR36, UR4, UR36, 0x18 ;  /* 0x0000002404247291 */ /* 0x004fc8000f8ec03f */
[----:B------:R-:W-:-:S09]  /*0d20*/  ULEA UR4, UR6, UR36, 0x3 ;  /* 0x0000002406047291 */ /* 0x000fd2000f8e183f */
[----:B------:R-:W2:Y:S02]  /*0d30*/  SYNCS.PHASECHK.TRANS64.TRYWAIT P1, [UR4+0x21050], R0 ;  /* 0x02105000ff0075a7 */ /* 0x000ea40008020144 */
[----:B--2---:R-:W-:Y:S05]  /*0d40*/  @!P1 BRA `(.L_x_15) ;  /* 0x000000d400449947 */ /* 0x004fea0003800000 */
.L_x_91:
[----:B------:R-:W-:Y:S05]  /*0d50*/  @!P0 BRA `(.L_x_16) ;  /* 0x0000000000048947 */ /* 0x000fea0003800000 */
[----:B-1----:R-:W-:Y:S01]  /*0d60*/  BPT.TRAP 0x1 ;  /* 0x000000040000795c */ /* 0x002fe20000300000 */
.L_x_16:
[----:B------:R-:W-:Y:S01]  /*0d70*/  SHF.L.U32 R5, RZ, 0x1f, RZ ;  /* 0x0000001fff057819 */ /* 0x000fe200000006ff */
[----:B------:R-:W-:Y:S01]  /*0d80*/  UIADD3 UR17, UR36, 0x21090, URZ ;  /* 0x0002109024117890 */ /* 0x000fe2000fffe03f */
[----:B------:R-:W-:Y:S02]  /*0d90*/  ISETP.NE.AND P2, PT, RZ, UR10, PT ;  /* 0x0000000aff007c0c */ /* 0x000fe4000bf45270 */
[----:B------:R-:W3:Y:S02]  /*0da0*/  SYNCS.PHASECHK.TRANS64.TRYWAIT P1, [UR36+0x21000], R5 ;  /* 0x02100005ff0075a7 */ /* 0x000ee40008020164 */
[----:B---3--:R-:W-:Y:S09]  /*0db0*/  @!P1 BRA `(.L_x_17) ;  /* 0x000000d400409947 */ /* 0x008ff20003800000 */
.L_x_92:
[----:B------:R-:W-:Y:S01]  /*0dc0*/  ULEA UR10, UR10, UR17, 0x3 ;  /* 0x000000110a0a7291 */ /* 0x000fe2000f8e183f */
[----:B--2---:R-:W-:Y:S01]  /*0dd0*/  SEL R0, RZ, 0x1, P2 ;  /* 0x00000001ff007807 */ /* 0x004fe20001000000 */
[----:B------:R-:W-:-:S03]  /*0de0*/  UIADD3 UR7, UR37, -0x1, URZ ;  /* 0xffffffff25077890 */ /* 0x000fc6000fffe03f */
[----:B------:R-:W-:Y:S01]  /*0df0*/  SHF.L.U32 R0, R0, 0x1f, RZ ;  /* 0x0000001f00007819 */ /* 0x000fe200000006ff */
[----:B------:R-:W-:-:S03]  /*0e00*/  USHF.L.U32 UR7, UR7, 0x3, URZ ;  /* 0x0000000307077899 */ /* 0x000fc6000800063f */
[----:B------:R-:W2:Y:S02]  /*0e10*/  SYNCS.PHASECHK.TRANS64.TRYWAIT P1, [UR10], R0 ;  /* 0x00000000ff0075a7 */ /* 0x000ea4000802014a */
[----:B--2---:R-:W-:Y:S07]  /*0e20*/  @!P1 BRA `(.L_x_18) ;  /* 0x000000d4003c9947 */ /* 0x004fee0003800000 */
.L_x_93:
[----:B------:R-:W-:Y:S01]  /*0e30*/  USHF.R.U32.HI UR4, URZ, 0x4, UR36 ;  /* 0x000000043f047899 */ /* 0x000fe20008011624 */
[----:B------:R-:W-:Y:S01]  /*0e40*/  WARPGROUP.ARRIVE ;  /* 0x00000000000079c5 */ /* 0x000fe20000000000 */
[----:B------:R-:W-:Y:S02]  /*0e50*/  UIADD3 UR5, UR36, 0x3000, URZ ;  /* 0x0000300024057890 */ /* 0x000fe4000fffe03f */
[----:B------:R-:W-:Y:S02]  /*0e60*/  ULOP3.LUT UR4, UR4, 0x3fff, URZ, 0xc0, !UPT ;  /* 0x00003fff04047892 */ /* 0x000fe4000f8ec03f */
[----:B------:R-:W-:Y:S02]  /*0e70*/  USHF.R.U32.HI UR5, URZ, 0x4, UR5 ;  /* 0x000000043f057899 */ /* 0x000fe40008011605 */
[----:B------:R-:W-:Y:S02]  /*0e80*/  ULOP3.LUT UR4, UR4, 0x10000, URZ, 0xfc, !UPT ;  /* 0x0001000004047892 */ /* 0x000fe4000f8efc3f */
[----:B------:R-:W-:-:S02]  /*0e90*/  ULOP3.LUT UR16, UR5, 0x3fff, URZ, 0xc0, !UPT ;  /* 0x00003fff05107892 */ /* 0x000fc4000f8ec03f */
[----:B------:R-:W-:Y:S02]  /*0ea0*/  UIMAD UR4, UR6, 0x180, UR4 ;  /* 0x00000180060478a4 */ /* 0x000fe4000f8e0204 */
[----:B------:R-:W-:Y:S01]  /*0eb0*/  ULOP3.LUT UR18, UR16, 0x10000, URZ, 0xfc, !UPT ;  /* 0x0001000010127892 */ /* 0x000fe2000f8efc3f */
[----:B------:R-:W-:Y:S01]  /*0ec0*/  UMOV UR5, 0xc0000010 ;  /* 0xc000001000057882 */ /* 0x000fe20000000000 */
[----:B------:R-:W-:Y:S01]  /*0ed0*/  UMOV UR11, 0xc0000010 ;  /* 0xc0000010000b7882 */ /* 0x000fe20000000000 */
[----:B------:R-:W-:Y:S02]  /*0ee0*/  UMOV UR9, UR5 ;  /* 0x0000000500097c82 */ /* 0x000fe40008000000 */
[----:B------:R-:W-:Y:S01]  /*0ef0*/  UMOV UR8, UR4 ;  /* 0x0000000400087c82 */ /* 0x000fe20008000000 */
[----:B------:R-:W-:Y:S01]  /*0f00*/  UIADD3 UR12, UR4, 0x100, URZ ;  /* 0x00000100040c7890 */ /* 0x000fe2000fffe03f */
[----:B------:R-:W-:Y:S01]  /*0f10*/  UMOV UR10, UR18 ;  /* 0x00000012000a7c82 */ /* 0x000fe20008000000 */
[----:B------:R-:W-:Y:S01]  /*0f20*/  UIADD3 UR14, UR18, 0x400, URZ ;  /* 0x00000400120e7890 */ /* 0x000fe2000fffe03f */
[----:B------:R-:W-:Y:S01]  /*0f30*/  HGMMA.64x256x16.F32 R24, gdesc[UR8], RZ, !UPT, gsb0 ;  /* 0x03e00000081879f0 */ /* 0x000fe2000c0008ff */
[----:B------:R-:W-:-:S02]  /*0f40*/  UIADD3 UR8, UR4, 0x80, URZ ;  /* 0x0000008004087890 */ /* 0x000fc4000fffe03f */
[----:B------:R-:W-:Y:S01]  /*0f50*/  UIADD3 UR10, UR18, 0x200, URZ ;  /* 0x00000200120a7890 */ /* 0x000fe2000fffe03f */
[----:B------:R-:W-:Y:S01]  /*0f60*/  UMOV UR9, 0xc0000010 ;  /* 0xc000001000097882 */ /* 0x000fe20000000000 */
[----:B------:R-:W-:Y:S01]  /*0f70*/  UMOV UR11, 0xc0000010 ;  /* 0xc0000010000b7882 */ /* 0x000fe20000000000 */
[----:B------:R-:W-:Y:S01]  /*0f80*/  UMOV UR13, 0xc0000010 ;  /* 0xc0000010000d7882 */ /* 0x000fe20000000000 */
[----:B------:R-:W-:Y:S01]  /*0f90*/  UMOV UR15, 0xc0000010 ;  /* 0xc0000010000f7882 */ /* 0x000fe20000000000 */
[----:B------:R-:W-:Y:S01]  /*0fa0*/  ULDC UR6, c[0x0][0x604] ;  /* 0x0001810000067ab9 */ /* 0x000fe20000000800 */
[----:B------:R-:W-:Y:S01]  /*0fb0*/  ULDC UR19, c[0x0][0x604] ;  /* 0x0001810000137ab9 */ /* 0x000fe20000000800 */
[----:B------:R-:W-:Y:S01]  /*0fc0*/  ULDC UR20, c[0x0][0x604] ;  /* 0x0001810000147ab9 */ /* 0x000fe20000000800 */
[----:B------:R-:W-:Y:S01]  /*0fd0*/  ULDC UR21, c[0x0][0x604] ;  /* 0x0001810000157ab9 */ /* 0x000fe20000000800 */
[----:B------:R-:W-:Y:S01]  /*0fe0*/  ULDC UR22, c[0x0][0x604] ;  /* 0x0001810000167ab9 */ /* 0x000fe20000000800 */
[----:B------:R-:W-:Y:S01]  /*0ff0*/  ULOP3.LUT UR7, UR7, 0x8, URZ, 0xc, !UPT ;  /* 0x0000000807077892 */ /* 0x000fe2000f8e0c3f */
[----:B------:R-:W-:-:S02]  /*1000*/  WARPGROUP.DEPBAR.LE gsb0, 0x0 ;  /* 0x00008000000079c5 */ /* 0x000fc40000010000 */
[----:B------:R-:W-:-:S12]  /*1010*/  WARPGROUP.ARRIVE ;  /* 0x00000000000079c5 */ /* 0x000fd80000000000 */
[----:B------:R-:W-:Y:S01]  /*1020*/  HGMMA.64x256x16.F32 R24, gdesc[UR8], R24, gsb0 ;  /* 0x03e00000081879f0 */ /* 0x000fe20008000818 */
[----:B------:R-:W-:Y:S01]  /*1030*/  ULDC UR10, c[0x0][0x604] ;  /* 0x00018100000a7ab9 */ /* 0x000fe20000000800 */
[----:B------:R-:W-:Y:S01]  /*1040*/  ULDC UR11, c[0x0][0x604] ;  /* 0x00018100000b7ab9 */ /* 0x000fe20000000800 */
[----:B------:R-:W-:Y:S02]  /*1050*/  WARPGROUP.DEPBAR.LE gsb0, 0x0 ;  /* 0x00008000000079c5 */ /* 0x000fe40000010000 */
[----:B------:R-:W-:-:S15]  /*1060*/  WARPGROUP.ARRIVE ;  /* 0x00000000000079c5 */ /* 0x000fde0000000000 */
[----:B------:R-:W-:-:S08]  /*1070*/  NOP ;  /* 0x0000000000007918 */ /* 0x000fd00000000000 */
[----:B------:R-:W-:Y:S01]  /*1080*/  HGMMA.64x256x16.F32 R24, gdesc[UR12], R24, gsb0 ;  /* 0x03e000000c1879f0 */ /* 0x000fe20008000818 */
[----:B------:R-:W-:Y:S01]  /*1090*/  ULDC UR15, c[0x0][0x604] ;  /* 0x00018100000f7ab9 */ /* 0x000fe20000000800 */
[----:B------:R-:W-:Y:S01]  /*10a0*/  ULDC UR14, c[0x0][0x604] ;  /* 0x00018100000e7ab9 */ /* 0x000fe20000000800 */
[----:B------:R-:W-:Y:S02]  /*10b0*/  WARPGROUP.DEPBAR.LE gsb0, 0x0 ;  /* 0x00008000000079c5 */ /* 0x000fe40000010000 */
[----:B--2---:R-:W-:-:S04]  /*10c0*/  FMNMX R3, R24, R25, !PT ;  /* 0x0000001918037209 */ /* 0x004fc80007800000 */
[----:B------:R-:W-:-:S04]  /*10d0*/  FMNMX R0, R28, R3, !PT ;  /* 0x000000031c007209 */ /* 0x000fc80007800000 */
        /* <DEDUP_REMOVED lines=9> */
[----:B------:R-:W-:Y:S02]  /*1170*/  FMNMX R0, R48, R3, !PT ;  /* 0x0000000330007209 */ /* 0x000fe40007800000 */
[----:B------:R-:W-:Y:S02]  /*1180*/  FMNMX R3, R26, R27, !PT ;  /* 0x0000001b1a037209 */ /* 0x000fe40007800000 */
[----:B------:R-:W-:Y:S02]  /*1190*/  FMNMX R7, R49, R0, !PT ;  /* 0x0000000031077209 */ /* 0x000fe40007800000 */
[----:B------:R-:W-:Y:S02]  /*11a0*/  FMNMX R0, R30, R3, !PT ;  /* 0x000000031e007209 */ /* 0x000fe40007800000 */
[----:B------:R-:W-:Y:S02]  /*11b0*/  FMNMX R2, R52, R7, !PT ;  /* 0x0000000734027209 */ /* 0x000fe40007800000 */
[----:B------:R-:W-:-:S02]  /*11c0*/  FMNMX R3, R31, R0, !PT ;  /* 0x000000001f037209 */ /* 0x000fc40007800000 */
        /* <DEDUP_REMOVED lines=97> */
[----:B------:R-:W-:-:S03]  /*17e0*/  FMNMX R0, R130, R3, !PT ;  /* 0x0000000382007209 */ /* 0x000fc60007800000 */
[----:B------:R-:W2:Y:S01]  /*17f0*/  SHFL.BFLY PT, R7, R2, 0x1, 0x1f ;  /* 0x0c201f0002077f89 */ /* 0x000ea200000e0000 */
[----:B------:R-:W-:-:S04]  /*1800*/  FMNMX R3, R131, R0, !PT ;  /* 0x0000000083037209 */ /* 0x000fc80007800000 */
[----:B------:R-:W-:-:S04]  /*1810*/  FMNMX R0, R134, R3, !PT ;  /* 0x0000000386007209 */ /* 0x000fc80007800000 */
[----:B------:R-:W-:-:S04]  /*1820*/  FMNMX R3, R135, R0, !PT ;  /* 0x0000000087037209 */ /* 0x000fc80007800000 */
[----:B------:R-:W-:-:S04]  /*1830*/  FMNMX R0, R138, R3, !PT ;  /* 0x000000038a007209 */ /* 0x000fc80007800000 */
[----:B------:R-:W-:-:S04]  /*1840*/  FMNMX R3, R139, R0, !PT ;  /* 0x000000008b037209 */ /* 0x000fc80007800000 */
[----:B------:R-:W-:Y:S02]  /*1850*/  FMNMX R0, R142, R3, !PT ;  /* 0x000000038e007209 */ /* 0x000fe40007800000 */
[----:B--2---:R-:W-:Y:S02]  /*1860*/  FMNMX R7, R2, R7, !PT ;  /* 0x0000000702077209 */ /* 0x004fe40007800000 */
[----:B------:R-:W-:-:S03]  /*1870*/  FMNMX R3, R143, R0, !PT ;  /* 0x000000008f037209 */ /* 0x000fc60007800000 */
[----:B------:R-:W2:Y:S01]  /*1880*/  SHFL.BFLY PT, R6, R7, 0x2, 0x1f ;  /* 0x0c401f0007067f89 */ /* 0x000ea200000e0000 */
[----:B------:R-:W-:-:S04]  /*1890*/  FMNMX R0, R146, R3, !PT ;  /* 0x0000000392007209 */ /* 0x000fc80007800000 */
[----:B------:R-:W-:-:S04]  /*18a0*/  FMNMX R3, R147, R0, !PT ;  /* 0x0000000093037209 */ /* 0x000fc80007800000 */
[----:B------:R-:W-:-:S04]  /*18b0*/  FMNMX R0, R150, R3, !PT ;  /* 0x0000000396007209 */ /* 0x000fc80007800000 */
[----:B------:R-:W-:-:S05]  /*18c0*/  FMNMX R3, R151, R0, !PT ;  /* 0x0000000097037209 */ /* 0x000fca0007800000 */
[----:B------:R-:W3:Y:S01]  /*18d0*/  SHFL.BFLY PT, R4, R3, 0x1, 0x1f ;  /* 0x0c201f0003047f89 */ /* 0x000ee200000e0000 */
[----:B--2---:R-:W-:-:S04]  /*18e0*/  FMNMX R0, R7, R6, !PT ;  /* 0x0000000607007209 */ /* 0x004fc80007800000 */
[----:B------:R-:W-:-:S04]  /*18f0*/  FSETP.NEU.AND P1, PT, R0, -INF , PT ;  /* 0xff8000000000780b */ /* 0x000fc80003f2d000 */
[----:B------:R-:W-:-:S05]  /*1900*/  FSEL R2, R0, RZ, P1 ;  /* 0x000000ff00027208 */ /* 0x000fca0000800000 */
[----:B------:R-:W-:Y:S01]  /*1910*/  FMUL R2, R2, UR6 ;  /* 0x0000000602027c20 */ /* 0x000fe20008400000 */
[----:B------:R-:W-:-:S03]  /*1920*/  ULDC UR6, c[0x0][0x604] ;  /* 0x0001810000067ab9 */ /* 0x000fc60000000800 */
[--C-:B------:R-:W-:Y:S01]  /*1930*/  FFMA R24, R24, UR6, -R2.reuse ;  /* 0x0000000618187c23 */ /* 0x100fe20008000802 */
[----:B------:R-:W-:Y:S01]  /*1940*/  ULDC UR6, c[0x0][0x604] ;  /* 0x0001810000067ab9 */ /* 0x000fe20000000800 */
[----:B---3--:R-:W-:Y:S01]  /*1950*/  FMNMX R4, R3, R4, !PT ;  /* 0x0000000403047209 */ /* 0x008fe20007800000 */
[--C-:B------:R-:W-:Y:S01]  /*1960*/  FFMA R7, R25, UR6, -R2.reuse ;  /* 0x0000000619077c23 */ /* 0x100fe20008000802 */
[----:B------:R-:W-:Y:S01]  /*1970*/  ULDC UR6, c[0x0][0x604] ;  /* 0x0001810000067ab9 */ /* 0x000fe20000000800 */
[----:B------:R-:W-:Y:S01]  /*1980*/  FSETP.GEU.AND P6, PT, R24, -126, PT ;  /* 0xc2fc00001800780b */ /* 0x000fe20003fce000 */
[--C-:B------:R-:W-:Y:S01]  /*1990*/  FFMA R6, R28, UR6, -R2.reuse ;  /* 0x000000061c067c23 */ /* 0x100fe20008000802 */
[----:B------:R-:W2:Y:S01]  /*19a0*/  SHFL.BFLY PT, R3, R4, 0x2, 0x1f ;  /* 0x0c401f0004037f89 */ /* 0x000ea200000e0000 */
[----:B------:R-:W-:Y:S01]  /*19b0*/  FSETP.GEU.AND P5, PT, R7, -126, PT ;  /* 0xc2fc00000700780b */ /* 0x000fe20003fae000 */
[----:B------:R-:W-:Y:S02]  /*19c0*/  ULDC UR6, c[0x0][0x604] ;  /* 0x0001810000067ab9 */ /* 0x000fe40000000800 */
[--C-:B------:R-:W-:Y:S01]  /*19d0*/  FFMA R9, R29, UR6, -R2.reuse ;  /* 0x000000061d097c23 */ /* 0x100fe20008000802 */
[----:B------:R-:W-:Y:S01]  /*19e0*/  ULDC UR6, c[0x0][0x604] ;  /* 0x0001810000067ab9 */ /* 0x000fe20000000800 */
[----:B------:R-:W-:Y:S01]  /*19f0*/  FSETP.GEU.AND P3, PT, R6, -126, PT ;  /* 0xc2fc00000600780b */ /* 0x000fe20003f6e000 */
[--C-:B------:R-:W-:Y:S01]  /*1a00*/  FFMA R28, R32, UR6, -R2.reuse ;  /* 0x00000006201c7c23 */ /* 0x100fe20008000802 */
[----:B------:R-:W-:Y:S01]  /*1a10*/  ULDC UR6, c[0x0][0x604] ;  /* 0x0001810000067ab9 */ /* 0x000fe20000000800 */
[----:B------:R-:W-:Y:S01]  /*1a20*/  FSETP.GEU.AND P2, PT, R9, -126, PT ;  /* 0xc2fc00000900780b */ /* 0x000fe20003f4e000 */
[--C-:B------:R-:W-:Y:S01]  /*1a30*/  FFMA R11, R33, UR6, -R2.reuse ;  /* 0x00000006210b7c23 */ /* 0x100fe20008000802 */
[----:B------:R-:W-:Y:S01]  /*1a40*/  ULDC UR6, c[0x0][0x604] ;  /* 0x0001810000067ab9 */ /* 0x000fe20000000800 */
[----:B------:R-:W-:Y:S01]  /*1a50*/  @!P6 FMUL R24, R24, 0.5 ;  /* 0x3f0000001818e820 */ /* 0x000fe20000400000 */
[--C-:B------:R-:W-:Y:S01]  /*1a60*/  FFMA R8, R36, UR6, -R2.reuse ;  /* 0x0000000624087c23 */ /* 0x100fe20008000802 */
[----:B------:R-:W-:Y:S01]  /*1a70*/  @!P5 FMUL R7, R7, 0.5 ;  /* 0x3f0000000707d820 */ /* 0x000fe20000400000 */
[----:B------:R-:W-:Y:S01]  /*1a80*/  ULDC UR6, c[0x0][0x604] ;  /* 0x0001810000067ab9 */ /* 0x000fe20000000800 */
[----:B------:R-:W-:Y:S01]  /*1a90*/  FSETP.GEU.AND P4, PT, R28, -126, PT ;  /* 0xc2fc00001c00780b */ /* 0x000fe20003f8e000 */
[--C-:B------:R-:W-:Y:S01]  /*1aa0*/  FFMA R13, R37, UR6, -R2.reuse ;  /* 0x00000006250d7c23 */ /* 0x100fe20008000802 */
[----:B------:R-:W3:Y:S01]  /*1ab0*/  MUFU.EX2 R24, R24 ;  /* 0x0000001800187308 */ /* 0x000ee20000000800 */
[----:B------:R-:W-:Y:S01]  /*1ac0*/  ULDC UR6, c[0x0][0x604] ;  /* 0x0001810000067ab9 */ /* 0x000fe20000000800 */
[----:B------:R-:W-:Y:S01]  /*1ad0*/  @!P3 FMUL R6, R6, 0.5 ;  /* 0x3f0000000606b820 */ /* 0x000fe20000400000 */
[--C-:B------:R-:W-:Y:S01]  /*1ae0*/  FFMA R32, R40, UR6, -R2.reuse ;  /* 0x0000000628207c23 */ /* 0x100fe20008000802 */
[----:B------:R-:W-:Y:S01]  /*1af0*/  @!P2 FMUL R9, R9, 0.5 ;  /* 0x3f0000000909a820 */ /* 0x000fe20000400000 */
[----:B------:R-:W-:Y:S01]  /*1b00*/  ULDC UR6, c[0x0][0x604] ;  /* 0x0001810000067ab9 */ /* 0x000fe20000000800 */
[----:B--2---:R-:W-:Y:S01]  /*1b10*/  FMNMX R4, R4, R3, !PT ;  /* 0x0000000304047209 */ /* 0x004fe20007800000 */
[--C-:B------:R-:W-:Y:S01]  /*1b20*/  FFMA R15, R41, UR6, -R2.reuse ;  /* 0x00000006290f7c23 */ /* 0x100fe20008000802 */
[----:B------:R-:W2:Y:S01]  /*1b30*/  MUFU.EX2 R7, R7 ;  /* 0x0000000700077308 */ /* 0x000ea20000000800 */
[----:B------:R-:W-:Y:S01]  /*1b40*/  ULDC UR6, c[0x0][0x604] ;  /* 0x0001810000067ab9 */ /* 0x000fe20000000800 */
[----:B------:R-:W-:Y:S01]  /*1b50*/  FSETP.NEU.AND P1, PT, R4, -INF , PT ;  /* 0xff8000000400780b */ /* 0x000fe20003f2d000 */
[--C-:B------:R-:W-:Y:S01]  /*1b60*/  FFMA R10, R44, UR6, -R2.reuse ;  /* 0x000000062c0a7c23 */ /* 0x100fe20008000802 */
[----:B------:R-:W-:Y:S01]  /*1b70*/  ULDC UR6, c[0x0][0x604] ;  /* 0x0001810000067ab9 */ /* 0x000fe20000000800 */
[----:B------:R-:W-:Y:S01]  /*1b80*/  @!P4 FMUL R28, R28, 0.5 ;  /* 0x3f0000001c1cc820 */ /* 0x000fe20000400000 */
[----:B------:R-:W-:Y:S01]  /*1b90*/  FSEL R3, R4, RZ, P1 ;  /* 0x000000ff04037208 */ /* 0x000fe20000800000 */
[----:B------:R-:W-:Y:S01]  /*1ba0*/  FFMA R17, R45, UR6, -R2 ;  /* 0x000000062d117c23 */ /* 0x000fe20008000802 */
[----:B------:R-:W-:Y:S01]  /*1bb0*/  FSETP.GEU.AND P1, PT, R11, -126, PT ;  /* 0xc2fc00000b00780b */ /* 0x000fe20003f2e000 */
[----:B------:R-:W4:Y:S01]  /*1bc0*/  MUFU.EX2 R9, R9 ;  /* 0x0000000900097308 */ /* 0x000f220000000800 */
[----:B---3--:R-:W-:Y:S01]  /*1bd0*/  @!P6 FMUL R24, R24, R24 ;  /* 0x000000181818e220 */ /* 0x008fe20000400000 */
[----:B------:R-:W-:Y:S01]  /*1be0*/  FSETP.GEU.AND P6, PT, R8, -126, PT ;  /* 0xc2fc00000800780b */ /* 0x000fe20003fce000 */
[----:B------:R-:W-:-:S02]  /*1bf0*/  ULDC UR6, c[0x0][0x604] ;  /* 0x0001810000067ab9 */ /* 0x000fc40000000800 */
[--C-:B------:R-:W-:Y:S01]  /*1c00*/  FFMA R36, R48, UR6, -R2.reuse ;  /* 0x0000000630247c23 */ /* 0x100fe20008000802 */
[----:B------:R-:W-:Y:S01]  /*1c10*/  ULDC UR6, c[0x0][0x604] ;  /* 0x0001810000067ab9 */ /* 0x000fe20000000800 */
[----:B--2---:R-:W-:Y:S01]  /*1c20*/  @!P5 FMUL R7, R7, R7 ;  /* 0x000000070707d220 */ /* 0x004fe20000400000 */
[----:B------:R-:W-:Y:S01]  /*1c30*/  FSETP.GEU.AND P5, PT, R13, -126, PT ;  /* 0xc2fc00000d00780b */ /* 0x000fe20003fae000 */
[----:B------:R-:W2:Y:S01]  /*1c40*/  MUFU.EX2 R6, R6 ;  /* 0x0000000600067308 */ /* 0x000ea20000000800 */
[--C-:B------:R-:W-:Y:S02]  /*1c50*/  FFMA R19, R49, UR6, -R2.reuse ;  /* 0x0000000631137c23 */ /* 0x100fe40008000802 */
[----:B------:R-:W-:Y:S01]  /*1c60*/  @!P1 FMUL R11, R11, 0.5 ;  /* 0x3f0000000b0b9820 */ /* 0x000fe20000400000 */
[----:B------:R-:W-:Y:S02]  /*1c70*/  ULDC UR6, c[0x0][0x604] ;  /* 0x0001810000067ab9 */ /* 0x000fe40000000800 */
[----:B------:R-:W-:Y:S01]  /*1c80*/  @!P6 FMUL R8, R8, 0.5 ;  /* 0x3f0000000808e820 */ /* 0x000fe20000400000 */
[--C-:B------:R-:W-:Y:S01]  /*1c90*/  FFMA R12, R52, UR6, -R2.reuse ;  /* 0x00000006340c7c23 */ /* 0x100fe20008000802 */
[----:B----4-:R-:W-:Y:S01]  /*1ca0*/  @!P2 FMUL R9, R9, R9 ;  /* 0x000000090909a220 */ /* 0x010fe20000400000 */
[----:B------:R-:W3:Y:S01]  /*1cb0*/  MUFU.EX2 R11, R11 ;  /* 0x0000000b000b7308 */ /* 0x000ee20000000800 */
[----:B------:R-:W-:Y:S01]  /*1cc0*/  FSETP.GEU.AND P2, PT, R15, -126, PT ;  /* 0xc2fc00000f00780b */ /* 0x000fe20003f4e000 */
[----:B------:R-:W-:Y:S01]  /*1cd0*/  ULDC UR6, c[0x0][0x604] ;  /* 0x0001810000067ab9 */ /* 0x000fe20000000800 */
[----:B------:R-:W-:Y:S01]  /*1ce0*/  @!P5 FMUL R13, R13, 0.5 ;  /* 0x3f0000000d0dd820 */ /* 0x000fe20000400000 */
[----:B------:R-:W-:Y:S01]  /*1cf0*/  FFMA R21, R53, UR6, -R2 ;  /* 0x0000000635157c23 */ /* 0x000fe20008000802 */
[----:B------:R-:W-:-:S03]  /*1d00*/  ULDC UR6, c[0x0][0x604] ;  /* 0x0001810000067ab9 */ /* 0x000fc60000000800 */
[----:B------:R-:W4:Y:S01]  /*1d10*/  MUFU.EX2 R28, R28 ;  /* 0x0000001c001c7308 */ /* 0x000f220000000800 */
[----:B--2---:R-:W-:Y:S01]  /*1d20*/  @!P3 FMUL R6, R6, R6 ;  /* 0x000000060606b220 */ /* 0x004fe20000400000 */
[----:B------:R-:W-:Y:S01]  /*1d30*/  FSETP.GEU.AND P3, PT, R32, -126, PT ;  /* 0xc2fc00002000780b */ /* 0x000fe20003f6e000 */
[--C-:B------:R-:W-:Y:S01]  /*1d40*/  FFMA R40, R56, UR6, -R2.reuse ;  /* 0x0000000638287c23 */ /* 0x100fe20008000802 */
[----:B------:R-:W-:Y:S02]  /*1d50*/  ULDC UR6, c[0x0][0x604] ;  /* 0x0001810000067ab9 */ /* 0x000fe40000000800 */
[----:B------:R-:W-:Y:S01]  /*1d60*/  @!P2 FMUL R15, R15, 0.5 ;  /* 0x3f0000000f0fa820 */ /* 0x000fe20000400000 */
[----:B------:R-:W-:Y:S01]  /*1d70*/  FFMA R23, R57, UR6, -R2 ;  /* 0x0000000639177c23 */ /* 0x000fe20008000802 */
[----:B------:R-:W2:Y:S01]  /*1d80*/  MUFU.EX2 R13, R13 ;  /* 0x0000000d000d7308 */ /* 0x000ea20000000800 */
[----:B---3--:R-:W-:Y:S01]  /*1d90*/  @!P1 FMUL R11, R11, R11 ;  /* 0x0000000b0b0b9220 */ /* 0x008fe20000400000 */
[----:B------:R-:W-:Y:S01]  /*1da0*/  FSETP.GEU.AND P1, PT, R17, -126, PT ;  /* 0xc2fc00001100780b */ /* 0x000fe20003f2e000 */
[----:B------:R-:W-:-:S02]  /*1db0*/  ULDC UR6, c[0x0][0x604] ;  /* 0x0001810000067ab9 */ /* 0x000fc40000000800 */
[--C-:B------:R-:W-:Y:S01]  /*1dc0*/  FFMA R14, R60, UR6, -R2.reuse ;  /* 0x000000063c0e7c23 */ /* 0x100fe20008000802 */
[----:B------:R-:W-:Y:S01]  /*1dd0*/  ULDC UR6, c[0x0][0x604] ;  /* 0x0001810000067ab9 */ /* 0x000fe20000000800 */
[----:B------:R-:W-:Y:S01]  /*1de0*/  @!P3 FMUL R32, R32, 0.5 ;  /* 0x3f0000002020b820 */ /* 0x000fe20000400000 */
[----:B------:R-:W3:Y:S01]  /*1df0*/  MUFU.EX2 R8, R8 ;  /* 0x0000000800087308 */ /* 0x000ee20000000800 */
[----:B----4-:R-:W-:Y:S01]  /*1e00*/  @!P4 FMUL R28, R28, R28 ;  /* 0x0000001c1c1cc220 */ /* 0x010fe20000400000 */
[----:B------:R-:W-:Y:S01]  /*1e10*/  FSETP.GEU.AND P4, PT, R10, -126, PT ;  /* 0xc2fc00000a00780b */ /* 0x000fe20003f8e000 */
[--C-:B------:R-:W-:Y:S01]  /*1e20*/  FFMA R25, R61, UR6, -R2.reuse ;  /* 0x000000063d197c23 */ /* 0x100fe20008000802 */
[----:B------:R-:W-:Y:S02]  /*1e30*/  ULDC UR6, c[0x0][0x604] ;  /* 0x0001810000067ab9 */ /* 0x000fe40000000800 */
[----:B------:R-:W-:Y:S01]  /*1e40*/  FFMA R44, R64, UR6, -R2 ;  /* 0x00000006402c7c23 */ /* 0x000fe20008000802 */
[----:B------:R-:W-:Y:S01]  /*1e50*/  @!P1 FMUL R17, R17, 0.5 ;  /* 0x3f00000011119820 */ /* 0x000fe20000400000 */
[----:B------:R-:W4:Y:S01]  /*1e60*/  MUFU.EX2 R15, R15 ;  /* 0x0000000f000f7308 */ /* 0x000f220000000800 */
[----:B--2---:R-:W-:Y:S01]  /*1e70*/  @!P5 FMUL R13, R13, R13 ;  /* 0x0000000d0d0dd220 */ /* 0x004fe20000400000 */
[----:B------:R-:W-:Y:S01]  /*1e80*/  FSETP.GEU.AND P5, PT, R19, -126, PT ;  /* 0xc2fc00001300780b */ /* 0x000fe20003fae000 */
[----:B------:R-:W-:-:S02]  /*1e90*/  ULDC UR6, c[0x0][0x604] ;  /* 0x0001810000067ab9 */ /* 0x000fc40000000800 */
[--C-:B------:R-:W-:Y:S01]  /*1ea0*/  FFMA R29, R65, UR6, -R2.reuse ;  /* 0x00000006411d7c23 */ /* 0x100fe20008000802 */
[----:B------:R-:W-:Y:S01]  /*1eb0*/  ULDC UR6, c[0x0][0x604] ;  /* 0x0001810000067ab9 */ /* 0x000fe20000000800 */
[----:B------:R-:W-:Y:S01]  /*1ec0*/  @!P4 FMUL R10, R10, 0.5 ;  /* 0x3f0000000a0ac820 */ /* 0x000fe20000400000 */
[----:B------:R-:W2:Y:S01]  /*1ed0*/  MUFU.EX2 R17, R17 ;  /* 0x0000001100117308 */ /* 0x000ea20000000800 */
[----:B---3--:R-:W-:Y:S01]  /*1ee0*/  @!P6 FMUL R8, R8, R8 ;  /* 0x000000080808e220 */ /* 0x008fe20000400000 */
[----:B------:R-:W-:Y:S01]  /*1ef0*/  FSETP.GEU.AND P6, PT, R36, -126, PT ;  /* 0xc2fc00002400780b */ /* 0x000fe20003fce000 */
[--C-:B------:R-:W-:Y:S01]  /*1f00*/  FFMA R16, R68, UR6, -R2.reuse ;  /* 0x0000000644107c23 */ /* 0x100fe20008000802 */
[----:B------:R-:W-:Y:S02]  /*1f10*/  ULDC UR6, c[0x0][0x604] ;  /* 0x0001810000067ab9 */ /* 0x000fe40000000800 */
[----:B------:R-:W-:Y:S01]  /*1f20*/  FFMA R33, R69, UR6, -R2 ;  /* 0x0000000645217c23 */ /* 0x000fe20008000802 */
[----:B------:R-:W-:Y:S01]  /*1f30*/  @!P5 FMUL R19, R19, 0.5 ;  /* 0x3f0000001313d820 */ /* 0x000fe20000400000 */
[----:B------:R-:W3:Y:S01]  /*1f40*/  MUFU.EX2 R32, R32 ;  /* 0x0000002000207308 */ /* 0x000ee20000000800 */
[----:B----4-:R-:W-:Y:S01]  /*1f50*/  @!P2 FMUL R15, R15, R15 ;  /* 0x0000000f0f0fa220 */ /* 0x010fe20000400000 */
[----:B------:R-:W-:Y:S01]  /*1f60*/  FSETP.GEU.AND P2, PT, R21, -126, PT ;  /* 0xc2fc00001500780b */ /* 0x000fe20003f4e000 */
[----:B------:R-:W-:-:S02]  /*1f70*/  ULDC UR6, c[0x0][0x604] ;  /* 0x0001810000067ab9 */ /* 0x000fc40000000800 */
[--C-:B------:R-:W-:Y:S01]  /*1f80*/  FFMA R48, R72, UR6, -R2.reuse ;  /* 0x0000000648307c23 */ /* 0x100fe20008000802 */
[----:B------:R-:W-:Y:S01]  /*1f90*/  ULDC UR6, c[0x0][0x604] ;  /* 0x0001810000067ab9 */ /* 0x000fe20000000800 */
[----:B------:R-:W-:Y:S01]  /*1fa0*/  @!P6 FMUL R36, R36, 0.5 ;  /* 0x3f0000002424e820 */ /* 0x000fe20000400000 */
[----:B------:R-:W4:Y:S01]  /*1fb0*/  MUFU.EX2 R19, R19 ;  /* 0x0000001300137308 */ /* 0x000f220000000800 */
[----:B--2---:R-:W-:Y:S01]  /*1fc0*/  @!P1 FMUL R17, R17, R17 ;  /* 0x0000001111119220 */ /* 0x004fe20000400000 */
[----:B------:R-:W-:Y:S01]  /*1fd0*/  FSETP.GEU.AND P1, PT, R23, -126, PT ;  /* 0xc2fc00001700780b */ /* 0x000fe20003f2e000 */
[--C-:B------:R-:W-:Y:S01]  /*1fe0*/  FFMA R37, R73, UR6, -R2.reuse ;  /* 0x0000000649257c23 */ /* 0x100fe20008000802 */
[----:B------:R-:W-:Y:S02]  /*1ff0*/  ULDC UR6, c[0x0][0x604] ;  /* 0x0001810000067ab9 */ /* 0x000fe40000000800 */
[----:B------:R-:W-:Y:S01]  /*2000*/  FFMA R18, R76, UR6, -R2 ;  /* 0x000000064c127c23 */ /* 0x000fe20008000802 */
[----:B------:R-:W-:Y:S01]  /*2010*/  @!P2 FMUL R21, R21, 0.5 ;  /* 0x3f0000001515a820 */ /* 0x000fe20000400000 */
        /* <DEDUP_REMOVED lines=172> */
[----:B------:R-:W-:Y:S01]  /*2ae0*/  FFMA R2, R149, UR6, -R2 ;  /* 0x0000000695027c23 */ /* 0x000fe20008000802 */
[----:B------:R-:W-:Y:S01]  /*2af0*/  ULDC UR6, c[0x0][0x604] ;  /* 0x0001810000067ab9 */ /* 0x000fe20000000800 */
[----:B------:R-:W-:Y:S01]  /*2b00*/  @!P5 FMUL R72, R72, 0.5 ;  /* 0x3f0000004848d820 */ /* 0x000fe20000400000 */
[----:B------:R-:W3:Y:S01]  /*2b10*/  MUFU.EX2 R61, R61 ;  /* 0x0000003d003d7308 */ /* 0x000ee20000000800 */
[----:B----4-:R-:W-:Y:S01]  /*2b20*/  @!P3 FMUL R53, R53, R53 ;  /* 0x000000353535b220 */ /* 0x010fe20000400000 */
[----:B------:R-:W-:Y:S01]  /*2b30*/  FSETP.GEU.AND P3, PT, R65, -126, PT ;  /* 0xc2fc00004100780b */ /* 0x000fe20003f6e000 */
[----:B------:R-:W-:Y:S01]  /*2b40*/  FMUL R3, R3, UR6 ;  /* 0x0000000603037c20 */ /* 0x000fe20008400000 */
[----:B------:R-:W-:-:S03]  /*2b50*/  ULDC UR6, c[0x0][0x604] ;  /* 0x0001810000067ab9 */ /* 0x000fc60000000800 */
[----:B------:R-:W-:Y:S01]  /*2b60*/  @!P1 FMUL R68, R68, 0.5 ;  /* 0x3f00000044449820 */ /* 0x000fe20000400000 */
[----:B------:R-:W4:Y:S01]  /*2b70*/  MUFU.EX2 R64, R64 ;  /* 0x0000004000407308 */ /* 0x000f220000000800 */
[----:B--2---:R-:W-:Y:S01]  /*2b80*/  @!P4 FMUL R57, R57, R57 ;  /* 0x000000393939c220 */ /* 0x004fe20000400000 */
[----:B------:R-:W-:Y:S01]  /*2b90*/  FSETP.GEU.AND P4, PT, R69, -126, PT ;  /* 0xc2fc00004500780b */ /* 0x000fe20003f8e000 */
[--C-:B------:R-:W-:Y:S01]  /*2ba0*/  FFMA R116, R27, UR6, -R3.reuse ;  /* 0x000000061b747c23 */ /* 0x100fe20008000803 */
[----:B------:R-:W-:Y:S01]  /*2bb0*/  ULDC UR6, c[0x0][0x604] ;  /* 0x0001810000067ab9 */ /* 0x000fe20000000800 */
[--C-:B------:R-:W-:Y:S01]  /*2bc0*/  FFMA R26, R26, UR10, -R3.reuse ;  /* 0x0000000a1a1a7c23 */ /* 0x100fe20008000803 */
[--C-:B------:R-:W-:Y:S01]  /*2bd0*/  FFMA R30, R30, UR6, -R3.reuse ;  /* 0x000000061e1e7c23 */ /* 0x100fe20008000803 */
[----:B------:R-:W-:Y:S01]  /*2be0*/  @!P3 FMUL R65, R65, 0.5 ;  /* 0x3f0000004141b820 */ /* 0x000fe20000400000 */
[----:B------:R-:W2:Y:S01]  /*2bf0*/  MUFU.EX2 R72, R72 ;  /* 0x0000004800487308 */ /* 0x000ea20000000800 */
[----:B---3--:R-:W-:Y:S01]  /*2c00*/  @!P6 FMUL R61, R61, R61 ;  /* 0x0000003d3d3de220 */ /* 0x008fe20000400000 */
[----:B------:R-:W-:Y:S01]  /*2c10*/  FSETP.GEU.AND P6, PT, R73, -126, PT ;  /* 0xc2fc00004900780b */ /* 0x000fe20003fce000 */
[----:B------:R-:W-:Y:S01]  /*2c20*/  ULDC UR6, c[0x0][0x604] ;  /* 0x0001810000067ab9 */ /* 0x000fe20000000800 */
[----:B------:R-:W-:Y:S01]  /*2c30*/  ULDC UR10, c[0x0][0x604] ;  /* 0x00018100000a7ab9 */ /* 0x000fe20000000800 */
[--C-:B------:R-:W-:Y:S01]  /*2c40*/  FFMA R120, R31, UR6, -R3.reuse ;  /* 0x000000061f787c23 */ /* 0x100fe20008000803 */
[----:B------:R-:W-:Y:S01]  /*2c50*/  ULDC UR6, c[0x0][0x604] ;  /* 0x0001810000067ab9 */ /* 0x000fe20000000800 */
[----:B------:R-:W-:Y:S01]  /*2c60*/  @!P4 FMUL R69, R69, 0.5 ;  /* 0x3f0000004545c820 */ /* 0x000fe20000400000 */
[----:B------:R-:W3:Y:S01]  /*2c70*/  MUFU.EX2 R68, R68 ;  /* 0x0000004400447308 */ /* 0x000ee20000000800 */
[----:B----4-:R-:W-:Y:S01]  /*2c80*/  @!P2 FMUL R64, R64, R64 ;  /* 0x000000404040a220 */ /* 0x010fe20000400000 */
[----:B------:R-:W-:Y:S01]  /*2c90*/  FSETP.GEU.AND P2, PT, R76, -126, PT ;  /* 0xc2fc00004c00780b */ /* 0x000fe20003f4e000 */
[--C-:B------:R-:W-:Y:S01]  /*2ca0*/  FFMA R34, R34, UR6, -R3.reuse ;  /* 0x0000000622227c23 */ /* 0x100fe20008000803 */
[----:B------:R-:W-:Y:S01]  /*2cb0*/  ULDC UR6, c[0x0][0x604] ;  /* 0x0001810000067ab9 */ /* 0x000fe20000000800 */
[--C-:B------:R-:W-:Y:S01]  /*2cc0*/  FFMA R130, R130, UR10, -R3.reuse ;  /* 0x0000000a82827c23 */ /* 0x100fe20008000803 */
[--C-:B------:R-:W-:Y:S01]  /*2cd0*/  FFMA R124, R35, UR6, -R3.reuse ;  /* 0x00000006237c7c23 */ /* 0x100fe20008000803 */
[----:B------:R-:W-:Y:S01]  /*2ce0*/  @!P6 FMUL R73, R73, 0.5 ;  /* 0x3f0000004949e820 */ /* 0x000fe20000400000 */
[----:B------:R-:W4:Y:S01]  /*2cf0*/  MUFU.EX2 R65, R65 ;  /* 0x0000004100417308 */ /* 0x000f220000000800 */
[----:B--2---:R-:W-:Y:S01]  /*2d00*/  @!P5 FMUL R72, R72, R72 ;  /* 0x000000484848d220 */ /* 0x004fe20000400000 */
[----:B------:R-:W-:Y:S01]  /*2d10*/  FSETP.GEU.AND P5, PT, R84, -126, PT ;  /* 0xc2fc00005400780b */ /* 0x000fe20003fae000 */
[----:B------:R-:W-:Y:S01]  /*2d20*/  ULDC UR6, c[0x0][0x604] ;  /* 0x0001810000067ab9 */ /* 0x000fe20000000800 */
[----:B------:R-:W-:Y:S01]  /*2d30*/  ULDC UR10, c[0x0][0x604] ;  /* 0x00018100000a7ab9 */ /* 0x000fe20000000800 */
[--C-:B------:R-:W-:Y:S01]  /*2d40*/  FFMA R38, R38, UR6, -R3.reuse ;  /* 0x0000000626267c23 */ /* 0x100fe20008000803 */
[----:B------:R-:W-:Y:S01]  /*2d50*/  ULDC UR6, c[0x0][0x604] ;  /* 0x0001810000067ab9 */ /* 0x000fe20000000800 */
[----:B------:R-:W-:Y:S01]  /*2d60*/  @!P2 FMUL R76, R76, 0.5 ;  /* 0x3f0000004c4ca820 */ /* 0x000fe20000400000 */
[----:B------:R-:W2:Y:S01]  /*2d70*/  MUFU.EX2 R69, R69 ;  /* 0x0000004500457308 */ /* 0x000ea20000000800 */
[----:B---3--:R-:W-:Y:S01]  /*2d80*/  @!P1 FMUL R68, R68, R68 ;  /* 0x0000004444449220 */ /* 0x008fe20000400000 */
[----:B------:R-:W-:Y:S01]  /*2d90*/  FSETP.GEU.AND P1, PT, R80, -126, PT ;  /* 0xc2fc00005000780b */ /* 0x000fe20003f2e000 */
[--C-:B------:R-:W-:Y:S01]  /*2da0*/  FFMA R128, R39, UR6, -R3.reuse ;  /* 0x0000000627807c23 */ /* 0x100fe20008000803 */
[----:B------:R-:W-:Y:S01]  /*2db0*/  ULDC UR6, c[0x0][0x604] ;  /* 0x0001810000067ab9 */ /* 0x000fe20000000800 */
[--C-:B------:R-:W-:Y:S01]  /*2dc0*/  FFMA R125, R139, UR10, -R3.reuse ;  /* 0x0000000a8b7d7c23 */ /* 0x100fe20008000803 */
[--C-:B------:R-:W-:Y:S01]  /*2dd0*/  FFMA R42, R42, UR6, -R3.reuse ;  /* 0x000000062a2a7c23 */ /* 0x100fe20008000803 */
[----:B------:R-:W-:Y:S01]  /*2de0*/  @!P5 FMUL R84, R84, 0.5 ;  /* 0x3f0000005454d820 */ /* 0x000fe20000400000 */
[----:B------:R-:W3:Y:S01]  /*2df0*/  MUFU.EX2 R73, R73 ;  /* 0x0000004900497308 */ /* 0x000ee20000000800 */
[----:B----4-:R-:W-:Y:S01]  /*2e00*/  @!P3 FMUL R65, R65, R65 ;  /* 0x000000414141b220 */ /* 0x010fe20000400000 */
[----:B------:R-:W-:Y:S01]  /*2e10*/  FSETP.GEU.AND P3, PT, R77, -126, PT ;  /* 0xc2fc00004d00780b */ /* 0x000fe20003f6e000 */
[----:B------:R-:W-:Y:S01]  /*2e20*/  ULDC UR6, c[0x0][0x604] ;  /* 0x0001810000067ab9 */ /* 0x000fe20000000800 */
[--C-:B------:R-:W-:Y:S01]  /*2e30*/  FFMA R138, R138, UR15, -R3.reuse ;  /* 0x0000000f8a8a7c23 */ /* 0x100fe20008000803 */
[--C-:B------:R-:W-:Y:S01]  /*2e40*/  FFMA R132, R43, UR6, -R3.reuse ;  /* 0x000000062b847c23 */ /* 0x100fe20008000803 */
[----:B------:R-:W-:Y:S01]  /*2e50*/  ULDC UR6, c[0x0][0x604] ;  /* 0x0001810000067ab9 */ /* 0x000fe20000000800 */
        /* <DEDUP_REMOVED lines=13> */
[--C-:B------:R-:W-:Y:S01]  /*2f30*/  FFMA R129, R143, UR20, -R3.reuse ;  /* 0x000000148f817c23 */ /* 0x100fe20008000803 */
        /* <DEDUP_REMOVED lines=22> */
[----:B------:R-:W-:Y:S01]  /*30a0*/  FFMA R58, R58, UR6, -R3 ;  /* 0x000000063a3a7c23 */ /* 0x000fe20008000803 */
[----:B------:R-:W-:-:S02]  /*30b0*/  ULDC UR6, c[0x0][0x604] ;  /* 0x0001810000067ab9 */ /* 0x000fc40000000800 */
[--C-:B------:R-:W-:Y:S01]  /*30c0*/  FFMA R148, R59, UR6, -R3.reuse ;  /* 0x000000063b947c23 */ /* 0x100fe20008000803 */
[----:B------:R-:W-:Y:S01]  /*30d0*/  @!P5 FMUL R96, R96, 0.5 ;  /* 0x3f0000006060d820 */ /* 0x000fe20000400000 */
[----:B------:R-:W3:Y:S01]  /*30e0*/  MUFU.EX2 R85, R85 ;  /* 0x0000005500557308 */ /* 0x000ee20000000800 */
[----:B----4-:R-:W-:Y:S01]  /*30f0*/  @!P3 FMUL R77, R77, R77 ;  /* 0x0000004d4d4db220 */ /* 0x010fe20000400000 */
[----:B------:R-:W-:Y:S01]  /*3100*/  FSETP.GEU.AND P3, PT, R89, -126, PT ;  /* 0xc2fc00005900780b */ /* 0x000fe20003f6e000 */
[----:B------:R-:W-:Y:S02]  /*3110*/  ULDC UR6, c[0x0][0x604] ;  /* 0x0001810000067ab9 */ /* 0x000fe40000000800 */
[--C-:B------:R-:W-:Y:S01]  /*3120*/  FFMA R62, R62, UR6, -R3.reuse ;  /* 0x000000063e3e7c23 */ /* 0x100fe20008000803 */
[----:B------:R-:W-:Y:S01]  /*3130*/  ULDC UR6, c[0x0][0x604] ;  /* 0x0001810000067ab9 */ /* 0x000fe20000000800 */
[----:B------:R-:W-:Y:S01]  /*3140*/  @!P1 FMUL R92, R92, 0.5 ;  /* 0x3f0000005c5c9820 */ /* 0x000fe20000400000 */
[----:B------:R-:W4:Y:S01]  /*3150*/  MUFU.EX2 R88, R88 ;  /* 0x0000005800587308 */ /* 0x000f220000000800 */
[----:B--2---:R-:W-:Y:S01]  /*3160*/  @!P4 FMUL R81, R81, R81 ;  /* 0x000000515151c220 */ /* 0x004fe20000400000 */
[----:B------:R-:W-:Y:S01]  /*3170*/  FSETP.GEU.AND P4, PT, R93, -126, PT ;  /* 0xc2fc00005d00780b */ /* 0x000fe20003f8e000 */
[----:B------:R-:W-:Y:S01]  /*3180*/  FFMA R152, R63, UR6, -R3 ;  /* 0x000000063f987c23 */ /* 0x000fe20008000803 */
[----:B------:R-:W-:-:S02]  /*3190*/  ULDC UR6, c[0x0][0x604] ;  /* 0x0001810000067ab9 */ /* 0x000fc40000000800 */
[--C-:B------:R-:W-:Y:S01]  /*31a0*/  FFMA R66, R66, UR6, -R3.reuse ;  /* 0x0000000642427c23 */ /* 0x100fe20008000803 */
[----:B------:R-:W-:Y:S01]  /*31b0*/  @!P3 FMUL R89, R89, 0.5 ;  /* 0x3f0000005959b820 */ /* 0x000fe20000400000 */
[----:B------:R-:W2:Y:S01]  /*31c0*/  MUFU.EX2 R96, R96 ;  /* 0x0000006000607308 */ /* 0x000ea20000000800 */
[----:B---3--:R-:W-:Y:S01]  /*31d0*/  @!P6 FMUL R85, R85, R85 ;  /* 0x000000555555e220 */ /* 0x008fe20000400000 */
[----:B------:R-:W-:Y:S01]  /*31e0*/  FSETP.GEU.AND P6, PT, R97, -126, PT ;  /* 0xc2fc00006100780b */ /* 0x000fe20003fce000 */
[----:B------:R-:W-:Y:S02]  /*31f0*/  ULDC UR6, c[0x0][0x604] ;  /* 0x0001810000067ab9 */ /* 0x000fe40000000800 */
[--C-:B------:R-:W-:Y:S01]  /*3200*/  FFMA R154, R67, UR6, -R3.reuse ;  /* 0x00000006439a7c23 */ /* 0x100fe20008000803 */
[----:B------:R-:W-:Y:S01]  /*3210*/  ULDC UR6, c[0x0][0x604] ;  /* 0x0001810000067ab9 */ /* 0x000fe20000000800 */
[----:B------:R-:W-:Y:S01]  /*3220*/  @!P4 FMUL R93, R93, 0.5 ;  /* 0x3f0000005d5dc820 */ /* 0x000fe20000400000 */
[----:B------:R-:W3:Y:S01]  /*3230*/  MUFU.EX2 R92, R92 ;  /* 0x0000005c005c7308 */ /* 0x000ee20000000800 */
[----:B----4-:R-:W-:Y:S01]  /*3240*/  @!P2 FMUL R88, R88, R88 ;  /* 0x000000585858a220 */ /* 0x010fe20000400000 */
[----:B------:R-:W-:Y:S01]  /*3250*/  FSETP.GEU.AND P2, PT, R100, -126, PT ;  /* 0xc2fc00006400780b */ /* 0x000fe20003f4e000 */
[----:B------:R-:W-:Y:S01]  /*3260*/  FFMA R70, R70, UR6, -R3 ;  /* 0x0000000646467c23 */ /* 0x000fe20008000803 */
[----:B------:R-:W-:-:S02]  /*3270*/  ULDC UR6, c[0x0][0x604] ;  /* 0x0001810000067ab9 */ /* 0x000fc40000000800 */
[--C-:B------:R-:W-:Y:S01]  /*3280*/  FFMA R156, R71, UR6, -R3.reuse ;  /* 0x00000006479c7c23 */ /* 0x100fe20008000803 */
[----:B------:R-:W-:Y:S01]  /*3290*/  @!P6 FMUL R97, R97, 0.5 ;  /* 0x3f0000006161e820 */ /* 0x000fe20000400000 */
[----:B------:R-:W4:Y:S01]  /*32a0*/  MUFU.EX2 R89, R89 ;  /* 0x0000005900597308 */ /* 0x000f220000000800 */
[----:B--2---:R-:W-:Y:S01]  /*32b0*/  @!P5 FMUL R96, R96, R96 ;  /* 0x000000606060d220 */ /* 0x004fe20000400000 */
[----:B------:R-:W-:Y:S01]  /*32c0*/  FSETP.GEU.AND P5, PT, R108, -126, PT ;  /* 0xc2fc00006c00780b */ /* 0x000fe20003fae000 */
[----:B------:R-:W-:Y:S02]  /*32d0*/  ULDC UR6, c[0x0][0x604] ;  /* 0x0001810000067ab9 */ /* 0x000fe40000000800 */
        /* <DEDUP_REMOVED lines=28> */
[----:B------:R-:W-:Y:S01]  /*34a0*/  FFMA R86, R86, UR6, -R3 ;  /* 0x0000000656567c23 */ /* 0x000fe20008000803 */
[----:B------:R-:W-:Y:S01]  /*34b0*/  ULDC UR6, c[0x0][0x604] ;  /* 0x0001810000067ab9 */ /* 0x000fe20000000800 */
[----:B------:R-:W-:Y:S01]  /*34c0*/  @!P4 FMUL R105, R105, 0.5 ;  /* 0x3f0000006969c820 */ /* 0x000fe20000400000 */
[----:B------:R-:W3:Y:S01]  /*34d0*/  MUFU.EX2 R104, R104 ;  /* 0x0000006800687308 */ /* 0x000ee20000000800 */
[----:B----4-:R-:W-:Y:S01]  /*34e0*/  @!P2 FMUL R100, R100, R100 ;  /* 0x000000646464a220 */ /* 0x010fe20000400000 */
[----:B------:R-:W-:-:S05]  /*34f0*/  FSETP.GEU.AND P2, PT, R2, -126, PT ;  /* 0xc2fc00000200780b */ /* 0x000fca0003f4e000 */
[----:B------:R-:W-:Y:S01]  /*3500*/  @!P6 FMUL R109, R109, 0.5 ;  /* 0x3f0000006d6de820 */ /* 0x000fe20000400000 */
[----:B------:R-:W4:Y:S01]  /*3510*/  MUFU.EX2 R101, R101 ;  /* 0x0000006500657308 */ /* 0x000f220000000800 */
[----:B--2---:R-:W-:Y:S01]  /*3520*/  @!P5 FMUL R108, R108, R108 ;  /* 0x0000006c6c6cd220 */ /* 0x004fe20000400000 */
[----:B------:R-:W-:-:S05]  /*3530*/  FSETP.GEU.AND P5, PT, R120, -126, PT ;  /* 0xc2fc00007800780b */ /* 0x000fca0003fae000 */
[----:B------:R-:W-:Y:S01]  /*3540*/  @!P2 FMUL R2, R2, 0.5 ;  /* 0x3f0000000202a820 */ /* 0x000fe20000400000 */
[----:B------:R-:W2:Y:S01]  /*3550*/  MUFU.EX2 R105, R105 ;  /* 0x0000006900697308 */ /* 0x000ea20000000800 */
[----:B---3--:R-:W-:Y:S01]  /*3560*/  @!P1 FMUL R104, R104, R104 ;  /* 0x0000006868689220 */ /* 0x008fe20000400000 */
[----:B------:R-:W-:-:S05]  /*3570*/  FSETP.GEU.AND P1, PT, R116, -126, PT ;  /* 0xc2fc00007400780b */ /* 0x000fca0003f2e000 */
[----:B------:R-:W-:Y:S01]  /*3580*/  @!P5 FMUL R120, R120, 0.5 ;  /* 0x3f0000007878d820 */ /* 0x000fe20000400000 */
[----:B------:R-:W3:Y:S01]  /*3590*/  MUFU.EX2 R109, R109 ;  /* 0x0000006d006d7308 */ /* 0x000ee20000000800 */
[----:B----4-:R-:W-:Y:S01]  /*35a0*/  @!P3 FMUL R101, R101, R101 ;  /* 0x000000656565b220 */ /* 0x010fe20000400000 */
[----:B------:R-:W-:-:S03]  /*35b0*/  FSETP.GEU.AND P3, PT, R113, -126, PT ;  /* 0xc2fc00007100780b */ /* 0x000fc60003f6e000 */
[----:B------:R-:W-:Y:S01]  /*35c0*/  FADD R135, R48, R101 ;  /* 0x0000006530877221 */ /* 0x000fe20000000000 */
[----:B------:R-:W-:Y:S01]  /*35d0*/  F2FP.F16.F32.PACK_AB R48, R37, R48 ;  /* 0x000000302530723e */ /* 0x000fe200000000ff */
[----:B------:R-:W-:Y:S01]  /*35e0*/  @!P1 FMUL R116, R116, 0.5 ;  /* 0x3f00000074749820 */ /* 0x000fe20000400000 */
[----:B------:R4:W5:Y:S01]  /*35f0*/  MUFU.EX2 R112, R2 ;  /* 0x0000000200707308 */ /* 0x0009620000000800 */
[----:B--2---:R-:W-:Y:S01]  /*3600*/  @!P4 FMUL R105, R105, R105 ;  /* 0x000000696969c220 */ /* 0x004fe20000400000 */
[----:B------:R-:W-:-:S03]  /*3610*/  FSETP.GEU.AND P4, PT, R26, -126, PT ;  /* 0xc2fc00001a00780b */ /* 0x000fc60003f8e000 */
[----:B------:R-:W-:Y:S02]  /*3620*/  FADD R137, R18, R105 ;  /* 0x0000006912897221 */ /* 0x000fe40000000000 */
[----:B------:R-:W-:Y:S01]  /*3630*/  @!P3 FMUL R113, R113, 0.5 ;  /* 0x3f0000007171b820 */ /* 0x000fe20000400000 */
[----:B------:R-:W2:Y:S01]  /*3640*/  MUFU.EX2 R120, R120 ;  /* 0x0000007800787308 */ /* 0x000ea20000000800 */
[----:B---3--:R-:W-:Y:S01]  /*3650*/  @!P6 FMUL R109, R109, R109 ;  /* 0x0000006d6d6de220 */ /* 0x008fe20000400000 */
[----:B------:R-:W-:Y:S01]  /*3660*/  FSETP.GEU.AND P6, PT, R30, -126, PT ;  /* 0xc2fc00001e00780b */ /* 0x000fe20003fce000 */
[----:B----4-:R-:W-:Y:S01]  /*3670*/  FFMA R2, R87, UR6, -R3 ;  /* 0x0000000657027c23 */ /* 0x010fe20008000803 */
[----:B------:R-:W-:-:S03]  /*3680*/  ULDC UR6, c[0x0][0x604] ;  /* 0x0001810000067ab9 */ /* 0x000fc60000000800 */
[----:B------:R-:W-:Y:S01]  /*3690*/  @!P4 FMUL R26, R26, 0.5 ;  /* 0x3f0000001a1ac820 */ /* 0x000fe20000400000 */
[----:B------:R-:W3:Y:S01]  /*36a0*/  MUFU.EX2 R116, R116 ;  /* 0x0000007400747308 */ /* 0x000ee20000000800 */
[----:B-----5:R-:W-:Y:S01]  /*36b0*/  @!P2 FMUL R112, R112, R112 ;  /* 0x000000707070a220 */ /* 0x020fe20000400000 */
[----:B------:R-:W-:-:S05]  /*36c0*/  FSETP.GEU.AND P2, PT, R124, -126, PT ;  /* 0xc2fc00007c00780b */ /* 0x000fca0003f4e000 */
[----:B------:R-:W-:Y:S01]  /*36d0*/  @!P6 FMUL R30, R30, 0.5 ;  /* 0x3f0000001e1ee820 */ /* 0x000fe20000400000 */
[----:B------:R-:W4:Y:S01]  /*36e0*/  MUFU.EX2 R113, R113 ;  /* 0x0000007100717308 */ /* 0x000f220000000800 */
[----:B--2---:R-:W-:Y:S01]  /*36f0*/  @!P5 FMUL R120, R120, R120 ;  /* 0x000000787878d220 */ /* 0x004fe20000400000 */
[----:B------:R-:W-:-:S05]  /*3700*/  FSETP.GEU.AND P5, PT, R132, -126, PT ;  /* 0xc2fc00008400780b */ /* 0x000fca0003fae000 */
[----:B------:R-:W-:Y:S01]  /*3710*/  @!P2 FMUL R124, R124, 0.5 ;  /* 0x3f0000007c7ca820 */ /* 0x000fe20000400000 */
[----:B------:R2:W5:Y:S01]  /*3720*/  MUFU.EX2 R27, R26 ;  /* 0x0000001a001b7308 */ /* 0x0005620000000800 */
[----:B---3--:R-:W-:Y:S01]  /*3730*/  @!P1 FMUL R116, R116, R116 ;  /* 0x0000007474749220 */ /* 0x008fe20000400000 */
[----:B------:R-:W-:-:S05]  /*3740*/  FSETP.GEU.AND P1, PT, R128, -126, PT ;  /* 0xc2fc00008000780b */ /* 0x000fca0003f2e000 */
[----:B------:R-:W-:Y:S01]  /*3750*/  @!P5 FMUL R132, R132, 0.5 ;  /* 0x3f0000008484d820 */ /* 0x000fe20000400000 */
[----:B------:R3:W1:Y:S01]  /*3760*/  MUFU.EX2 R31, R30 ;  /* 0x0000001e001f7308 */ /* 0x0006620000000800 */
[----:B----4-:R-:W-:Y:S01]  /*3770*/  @!P3 FMUL R113, R113, R113 ;  /* 0x000000717171b220 */ /* 0x010fe20000400000 */
[----:B------:R-:W-:Y:S01]  /*3780*/  FSETP.GEU.AND P3, PT, R34, -126, PT ;  /* 0xc2fc00002200780b */ /* 0x000fe20003f6e000 */
[--C-:B--2---:R-:W-:Y:S01]  /*3790*/  FFMA R26, R90, UR6, -R3.reuse ;  /* 0x000000065a1a7c23 */ /* 0x104fe20008000803 */
[----:B------:R-:W-:Y:S02]  /*37a0*/  ULDC UR6, c[0x0][0x604] ;  /* 0x0001810000067ab9 */ /* 0x000fe40000000800 */
[----:B------:R-:W-:Y:S01]  /*37b0*/  FFMA R91, R91, UR6, -R3 ;  /* 0x000000065b5b7c23 */ /* 0x000fe20008000803 */
[----:B------:R-:W-:Y:S01]  /*37c0*/  @!P1 FMUL R128, R128, 0.5 ;  /* 0x3f00000080809820 */ /* 0x000fe20000400000 */
[----:B------:R-:W2:Y:S01]  /*37d0*/  MUFU.EX2 R124, R124 ;  /* 0x0000007c007c7308 */ /* 0x000ea20000000800 */
[----:B-----5:R-:W-:Y:S01]  /*37e0*/  @!P4 FMUL R27, R27, R27 ;  /* 0x0000001b1b1bc220 */ /* 0x020fe20000400000 */
[----:B------:R-:W-:Y:S01]  /*37f0*/  FSETP.GEU.AND P4, PT, R38, -126, PT ;  /* 0xc2fc00002600780b */ /* 0x000fe20003f8e000 */
[----:B------:R-:W-:-:S02]  /*3800*/  ULDC UR6, c[0x0][0x604] ;  /* 0x0001810000067ab9 */ /* 0x000fc40000000800 */
[--C-:B---3--:R-:W-:Y:S01]  /*3810*/  FFMA R30, R94, UR6, -R3.reuse ;  /* 0x000000065e1e7c23 */ /* 0x108fe20008000803 */
[----:B------:R-:W-:Y:S01]  /*3820*/  ULDC UR6, c[0x0][0x604] ;  /* 0x0001810000067ab9 */ /* 0x000fe20000000800 */
[----:B------:R-:W-:Y:S01]  /*3830*/  @!P3 FMUL R34, R34, 0.5 ;  /* 0x3f0000002222b820 */ /* 0x000fe20000400000 */
[----:B------:R-:W3:Y:S01]  /*3840*/  MUFU.EX2 R132, R132 ;  /* 0x0000008400847308 */ /* 0x000ee20000000800 */
[----:B-1----:R-:W-:Y:S01]  /*3850*/  @!P6 FMUL R31, R31, R31 ;  /* 0x0000001f1f1fe220 */ /* 0x002fe20000400000 */
[----:B------:R-:W-:Y:S01]  /*3860*/  FSETP.GEU.AND P6, PT, R42, -126, PT ;  /* 0xc2fc00002a00780b */ /* 0x000fe20003fce000 */
[----:B------:R-:W-:Y:S01]  /*3870*/  FFMA R95, R95, UR6, -R3 ;  /* 0x000000065f5f7c23 */ /* 0x000fe20008000803 */
[----:B------:R-:W-:-:S03]  /*3880*/  ULDC UR6, c[0x0][0x604] ;  /* 0x0001810000067ab9 */ /* 0x000fc60000000800 */
[----:B------:R-:W-:Y:S01]  /*3890*/  @!P4 FMUL R38, R38, 0.5 ;  /* 0x3f0000002626c820 */ /* 0x000fe20000400000 */
[----:B------:R-:W1:Y:S01]  /*38a0*/  MUFU.EX2 R128, R128 ;  /* 0x0000008000807308 */ /* 0x000e620000000800 */
[----:B--2---:R-:W-:Y:S01]  /*38b0*/  @!P2 FMUL R124, R124, R124 ;  /* 0x0000007c7c7ca220 */ /* 0x004fe20000400000 */
[----:B------:R-:W-:-:S05]  /*38c0*/  FSETP.GEU.AND P2, PT, R136, -126, PT ;  /* 0xc2fc00008800780b */ /* 0x000fca0003f4e000 */
[----:B------:R-:W-:Y:S01]  /*38d0*/  @!P6 FMUL R42, R42, 0.5 ;  /* 0x3f0000002a2ae820 */ /* 0x000fe20000400000 */
[----:B------:R2:W4:Y:S01]  /*38e0*/  MUFU.EX2 R35, R34 ;  /* 0x0000002200237308 */ /* 0x0005220000000800 */
[----:B---3--:R-:W-:Y:S01]  /*38f0*/  @!P5 FMUL R132, R132, R132 ;  /* 0x000000848484d220 */ /* 0x008fe20000400000 */
[----:B------:R-:W-:-:S05]  /*3900*/  FSETP.GEU.AND P5, PT, R144, -126, PT ;  /* 0xc2fc00009000780b */ /* 0x000fca0003fae000 */
[----:B------:R-:W-:Y:S01]  /*3910*/  @!P2 FMUL R136, R136, 0.5 ;  /* 0x3f0000008888a820 */ /* 0x000fe20000400000 */
[----:B------:R3:W5:Y:S01]  /*3920*/  MUFU.EX2 R39, R38 ;  /* 0x0000002600277308 */ /* 0x0007620000000800 */
[----:B-1----:R-:W-:Y:S01]  /*3930*/  @!P1 FMUL R128, R128, R128 ;  /* 0x0000008080809220 */ /* 0x002fe20000400000 */
[----:B------:R-:W-:Y:S01]  /*3940*/  FSETP.GEU.AND P1, PT, R140, -126, PT ;  /* 0xc2fc00008c00780b */ /* 0x000fe20003f2e000 */
[----:B--2---:R-:W-:Y:S01]  /*3950*/  FADD R34, R32, R69 ;  /* 0x0000004520227221 */ /* 0x004fe20000000000 */
[----:B------:R-:W-:-:S03]  /*3960*/  F2FP.F16.F32.PACK_AB R32, R15, R32 ;  /* 0x000000200f20723e */ /* 0x000fc600000000ff */
[----:B------:R-:W-:Y:S01]  /*3970*/  @!P5 FMUL R144, R144, 0.5 ;  /* 0x3f0000009090d820 */ /* 0x000fe20000400000 */
[----:B------:R-:W1:Y:S01]  /*3980*/  MUFU.EX2 R43, R42 ;  /* 0x0000002a002b7308 */ /* 0x000e620000000800 */
[----:B----4-:R-:W-:Y:S01]  /*3990*/  @!P3 FMUL R35, R35, R35 ;  /* 0x000000232323b220 */ /* 0x010fe20000400000 */
[----:B------:R-:W-:Y:S01]  /*39a0*/  FSETP.GEU.AND P3, PT, R46, -126, PT ;  /* 0xc2fc00002e00780b */ /* 0x000fe20003f6e000 */
[----:B------:R-:W-:Y:S01]  /*39b0*/  FADD R139, R34, R135 ;  /* 0x00000087228b7221 */ /* 0x000fe20000000000 */
[----:B------:R-:W-:Y:S01]  /*39c0*/  FADD R34, R15, R68 ;  /* 0x000000440f227221 */ /* 0x000fe20000000000 */
[----:B------:R-:W-:Y:S01]  /*39d0*/  FADD R135, R37, R100 ;  /* 0x0000006425877221 */ /* 0x000fe20000000000 */
[----:B---3--:R-:W-:Y:S01]  /*39e0*/  FADD R38, R10, R73 ;  /* 0x000000490a267221 */ /* 0x008fe20000000000 */
[----:B------:R-:W-:Y:S01]  /*39f0*/  @!P1 FMUL R140, R140, 0.5 ;  /* 0x3f0000008c8c9820 */ /* 0x000fe20000400000 */
[----:B------:R-:W2:Y:S01]  /*3a00*/  MUFU.EX2 R136, R136 ;  /* 0x0000008800887308 */ /* 0x000ea20000000800 */
[----:B-----5:R-:W-:Y:S01]  /*3a10*/  @!P4 FMUL R39, R39, R39 ;  /* 0x000000272727c220 */ /* 0x020fe20000400000 */
[----:B------:R-:W-:Y:S01]  /*3a20*/  FSETP.GEU.AND P4, PT, R50, -126, PT ;  /* 0xc2fc00003200780b */ /* 0x000fe20003f8e000 */
[----:B------:R-:W-:Y:S01]  /*3a30*/  FADD R141, R34, R135 ;  /* 0x00000087228d7221 */ /* 0x000fe20000000000 */
[----:B------:R-:W-:Y:S01]  /*3a40*/  FADD R34, R17, R72 ;  /* 0x0000004811227221 */ /* 0x000fe20000000000 */
[----:B------:R-:W-:Y:S01]  /*3a50*/  FADD R135, R41, R104 ;  /* 0x0000006829877221 */ /* 0x000fe20000000000 */
[----:B------:R-:W-:Y:S01]  /*3a60*/  FADD R143, R38, R137 ;  /* 0x00000089268f7221 */ /* 0x000fe20000000000 */
[----:B------:R-:W-:Y:S01]  /*3a70*/  @!P3 FMUL R46, R46, 0.5 ;  /* 0x3f0000002e2eb820 */ /* 0x000fe20000400000 */
[----:B------:R-:W3:Y:S01]  /*3a80*/  MUFU.EX2 R144, R144 ;  /* 0x0000009000907308 */ /* 0x000ee20000000800 */
[----:B-1----:R-:W-:Y:S01]  /*3a90*/  @!P6 FMUL R43, R43, R43 ;  /* 0x0000002b2b2be220 */ /* 0x002fe20000400000 */
[----:B------:R-:W-:Y:S01]  /*3aa0*/  FSETP.GEU.AND P6, PT, R54, -126, PT ;  /* 0xc2fc00003600780b */ /* 0x000fe20003fce000 */
[----:B------:R-:W-:Y:S01]  /*3ab0*/  FADD R145, R34, R135 ;  /* 0x0000008722917221 */ /* 0x000fe20000000000 */
[----:B------:R-:W-:Y:S01]  /*3ac0*/  FADD R34, R11, R60 ;  /* 0x0000003c0b227221 */ /* 0x000fe20000000000 */
[----:B------:R-:W-:Y:S01]  /*3ad0*/  FADD R135, R29, R92 ;  /* 0x0000005c1d877221 */ /* 0x000fe20000000000 */
[----:B------:R-:W-:Y:S01]  /*3ae0*/  FADD R38, R36, R77 ;  /* 0x0000004d24267221 */ /* 0x000fe20000000000 */
[----:B------:R-:W-:Y:S01]  /*3af0*/  @!P4 FMUL R50, R50, 0.5 ;  /* 0x3f0000003232c820 */ /* 0x000fe20000400000 */
[----:B------:R-:W1:Y:S01]  /*3b00*/  MUFU.EX2 R47, R46 ;  /* 0x0000002e002f7308 */ /* 0x000e620000000800 */
[----:B--2---:R-:W-:Y:S01]  /*3b10*/  @!P2 FMUL R136, R136, R136 ;  /* 0x000000888888a220 */ /* 0x004fe20000400000 */
[----:B------:R-:W-:Y:S01]  /*3b20*/  FSETP.GEU.AND P2, PT, R148, -126, PT ;  /* 0xc2fc00009400780b */ /* 0x000fe20003f4e000 */
[----:B------:R-:W-:Y:S01]  /*3b30*/  FADD R137, R52, R109 ;  /* 0x0000006d34897221 */ /* 0x000fe20000000000 */
[----:B------:R-:W-:-:S02]  /*3b40*/  F2FP.F16.F32.PACK_AB R52, R45, R52 ;  /* 0x000000342d34723e */ /* 0x000fc400000000ff */
[----:B------:R-:W-:Y:S01]  /*3b50*/  F2FP.F16.F32.PACK_AB R60, R60, R61 ;  /* 0x0000003d3c3c723e */ /* 0x000fe200000000ff */
[----:B------:R-:W-:Y:S01]  /*3b60*/  @!P6 FMUL R54, R54, 0.5 ;  /* 0x3f0000003636e820 */ /* 0x000fe20000400000 */
[----:B------:R-:W2:Y:S01]  /*3b70*/  MUFU.EX2 R140, R140 ;  /* 0x0000008c008c7308 */ /* 0x000ea20000000800 */
[----:B---3--:R-:W-:Y:S01]  /*3b80*/  @!P5 FMUL R144, R144, R144 ;  /* 0x000000909090d220 */ /* 0x008fe20000400000 */
[----:B------:R-:W-:Y:S02]  /*3b90*/  FSETP.GEU.AND P5, PT, R154, -126, PT ;  /* 0xc2fc00009a00780b */ /* 0x000fe40003fae000 */
[----:B------:R-:W-:-:S03]  /*3ba0*/  F2FP.F16.F32.PACK_AB R36, R19, R36 ;  /* 0x000000241324723e */ /* 0x000fc600000000ff */
[----:B------:R-:W-:Y:S01]  /*3bb0*/  @!P2 FMUL R148, R148, 0.5 ;  /* 0x3f0000009494a820 */ /* 0x000fe20000400000 */
[----:B------:R-:W3:Y:S01]  /*3bc0*/  MUFU.EX2 R51, R50 ;  /* 0x0000003200337308 */ /* 0x000ee20000000800 */
[----:B-1----:R-:W-:Y:S01]  /*3bd0*/  @!P3 FMUL R47, R47, R47 ;  /* 0x0000002f2f2fb220 */ /* 0x002fe20000400000 */
[----:B------:R-:W-:-:S05]  /*3be0*/  FSETP.GEU.AND P3, PT, R58, -126, PT ;  /* 0xc2fc00003a00780b */ /* 0x000fca0003f6e000 */
[----:B------:R-:W-:Y:S01]  /*3bf0*/  @!P5 FMUL R154, R154, 0.5 ;  /* 0x3f0000009a9ad820 */ /* 0x000fe20000400000 */
[----:B------:R-:W1:Y:S01]  /*3c00*/  MUFU.EX2 R55, R54 ;  /* 0x0000003600377308 */ /* 0x000e620000000800 */
[----:B--2---:R-:W-:Y:S01]  /*3c10*/  @!P1 FMUL R140, R140, R140 ;  /* 0x0000008c8c8c9220 */ /* 0x004fe20000400000 */
[----:B------:R-:W-:-:S05]  /*3c20*/  FSETP.GEU.AND P1, PT, R152, -126, PT ;  /* 0xc2fc00009800780b */ /* 0x000fca0003f2e000 */
[----:B------:R-:W-:Y:S01]  /*3c30*/  @!P3 FMUL R58, R58, 0.5 ;  /* 0x3f0000003a3ab820 */ /* 0x000fe20000400000 */
[----:B------:R-:W2:Y:S01]  /*3c40*/  MUFU.EX2 R148, R148 ;  /* 0x0000009400947308 */ /* 0x000ea20000000800 */
[----:B---3--:R-:W-:Y:S01]  /*3c50*/  @!P4 FMUL R51, R51, R51 ;  /* 0x000000333333c220 */ /* 0x008fe20000400000 */
[----:B------:R-:W-:-:S04]  /*3c60*/  FSETP.GEU.AND P4, PT, R62, -126, PT ;  /* 0xc2fc00003e00780b */ /* 0x000fc80003f8e000 */
[----:B------:R-:W-:Y:S01]  /*3c70*/  F2FP.F16.F32.PACK_AB R37, R140, R51 ;  /* 0x000000338c25723e */ /* 0x000fe200000000ff */
        /* <DEDUP_REMOVED lines=11> */
[----:B------:R-:W-:-:S05]  /*3d30*/  FSETP.GEU.AND P5, PT, R160, -126, PT ;  /* 0xc2fc0000a000780b */ /* 0x000fca0003fae000 */
[----:B------:R-:W-:Y:S01]  /*3d40*/  @!P2 FMUL R156, R156, 0.5 ;  /* 0x3f0000009c9ca820 */ /* 0x000fe20000400000 */
[----:B------:R3:W4:Y:S01]  /*3d50*/  MUFU.EX2 R63, R62 ;  /* 0x0000003e003f7308 */ /* 0x0007220000000800 */
[----:B-1----:R-:W-:Y:S01]  /*3d60*/  @!P3 FMUL R59, R59, R59 ;  /* 0x0000003b3b3bb220 */ /* 0x002fe20000400000 */
[----:B------:R-:W-:-:S05]  /*3d70*/  FSETP.GEU.AND P3, PT, R70, -126, PT ;  /* 0xc2fc00004600780b */ /* 0x000fca0003f6e000 */
[----:B------:R-:W-:Y:S01]  /*3d80*/  @!P5 FMUL R160, R160, 0.5 ;  /* 0x3f000000a0a0d820 */ /* 0x000fe20000400000 */
[----:B------:R-:W1:Y:S01]  /*3d90*/  MUFU.EX2 R67, R66 ;  /* 0x0000004200437308 */ /* 0x000e620000000800 */
[----:B--2---:R-:W-:Y:S01]  /*3da0*/  @!P1 FMUL R152, R152, R152 ;  /* 0x0000009898989220 */ /* 0x004fe20000400000 */
[----:B------:R-:W-:Y:S01]  /*3db0*/  FSETP.GEU.AND P1, PT, R158, -126, PT ;  /* 0xc2fc00009e00780b */ /* 0x000fe20003f2e000 */
[----:B---3--:R-:W-:Y:S01]  /*3dc0*/  FADD R62, R34, R135 ;  /* 0x00000087223e7221 */ /* 0x008fe20000000000 */
[----:B------:R-:W-:Y:S01]  /*3dd0*/  FADD R34, R19, R76 ;  /* 0x0000004c13227221 */ /* 0x000fe20000000000 */
[----:B------:R-:W-:Y:S02]  /*3de0*/  FADD R135, R45, R108 ;  /* 0x0000006c2d877221 */ /* 0x000fe40000000000 */
[----:B------:R-:W-:Y:S01]  /*3df0*/  @!P3 FMUL R70, R70, 0.5 ;  /* 0x3f0000004646b820 */ /* 0x000fe20000400000 */
[----:B------:R-:W2:Y:S01]  /*3e00*/  MUFU.EX2 R156, R156 ;  /* 0x0000009c009c7308 */ /* 0x000ea20000000800 */
[----:B----4-:R-:W-:Y:S01]  /*3e10*/  @!P4 FMUL R63, R63, R63 ;  /* 0x0000003f3f3fc220 */ /* 0x010fe20000400000 */
[----:B------:R-:W-:Y:S01]  /*3e20*/  FSETP.GEU.AND P4, PT, R74, -126, PT ;  /* 0xc2fc00004a00780b */ /* 0x000fe20003f8e000 */
[----:B------:R-:W-:Y:S01]  /*3e30*/  FADD R149, R34, R135 ;  /* 0x0000008722957221 */ /* 0x000fe20000000000 */
[----:B------:R-:W-:Y:S01]  /*3e40*/  FADD R34, R12, R81 ;  /* 0x000000510c227221 */ /* 0x000fe20000000000 */
[----:B------:R-:W-:-:S02]  /*3e50*/  FADD R135, R20, R113 ;  /* 0x0000007114877221 */ /* 0x000fc40000000000 */
[----:B------:R-:W-:Y:S01]  /*3e60*/  @!P1 FMUL R158, R158, 0.5 ;  /* 0x3f0000009e9e9820 */ /* 0x000fe20000400000 */
[----:B------:R-:W3:Y:S01]  /*3e70*/  MUFU.EX2 R160, R160 ;  /* 0x000000a000a07308 */ /* 0x000ee20000000800 */
[----:B-1----:R-:W-:Y:S01]  /*3e80*/  @!P6 FMUL R67, R67, R67 ;  /* 0x000000434343e220 */ /* 0x002fe20000400000 */
[----:B------:R-:W-:Y:S01]  /*3e90*/  FSETP.GEU.AND P6, PT, R78, -126, PT ;  /* 0xc2fc00004e00780b */ /* 0x000fe20003fce000 */
[----:B------:R-:W-:Y:S01]  /*3ea0*/  FADD R135, R34, R135 ;  /* 0x0000008722877221 */ /* 0x000fe20000000000 */
[----:B------:R-:W-:Y:S01]  /*3eb0*/  FADD R149, R62, R149 ;  /* 0x000000953e957221 */ /* 0x000fe20000000000 */
[----:B------:R-:W-:Y:S02]  /*3ec0*/  F2FP.F16.F32.PACK_AB R62, R64, R65 ;  /* 0x00000041403e723e */ /* 0x000fe400000000ff */
[----:B------:R-:W-:Y:S01]  /*3ed0*/  @!P4 FMUL R74, R74, 0.5 ;  /* 0x3f0000004a4ac820 */ /* 0x000fe20000400000 */
[----:B------:R-:W1:Y:S01]  /*3ee0*/  MUFU.EX2 R71, R70 ;  /* 0x0000004600477308 */ /* 0x000e620000000800 */
[----:B--2---:R-:W-:Y:S01]  /*3ef0*/  @!P2 FMUL R156, R156, R156 ;  /* 0x0000009c9c9ca220 */ /* 0x004fe20000400000 */
[----:B------:R-:W-:-:S02]  /*3f00*/  FSETP.GEU.AND P2, PT, R162, -126, PT ;  /* 0xc2fc0000a200780b */ /* 0x000fc40003f4e000 */
[----:B------:R-:W-:-:S03]  /*3f10*/  F2FP.F16.F32.PACK_AB R45, R154, R67 ;  /* 0x000000439a2d723e */ /* 0x000fc600000000ff */
[----:B------:R-:W-:Y:S01]  /*3f20*/  @!P6 FMUL R78, R78, 0.5 ;  /* 0x3f0000004e4ee820 */ /* 0x000fe20000400000 */
[----:B------:R-:W2:Y:S01]  /*3f30*/  MUFU.EX2 R75, R74 ;  /* 0x0000004a004b7308 */ /* 0x000ea20000000800 */
[----:B---3--:R-:W-:Y:S01]  /*3f40*/  @!P5 FMUL R160, R160, R160 ;  /* 0x000000a0a0a0d220 */ /* 0x008fe20000400000 */
[----:B------:R-:W-:-:S05]  /*3f50*/  FSETP.GEU.AND P5, PT, R91, -126, PT ;  /* 0xc2fc00005b00780b */ /* 0x000fca0003fae000 */
        /* <DEDUP_REMOVED lines=26> */
[----:B-1----:R-:W-:-:S06]  /*4100*/  @!P5 FMUL R91, R91, R91 ;  /* 0x0000005b5b5bd220 */ /* 0x002fcc0000400000 */
[----:B------:R-:W-:Y:S01]  /*4110*/  @!P3 FMUL R30, R30, 0.5 ;  /* 0x3f0000001e1eb820 */ /* 0x000fe20000400000 */
[----:B------:R1:W5:Y:S01]  /*4120*/  MUFU.EX2 R94, R26 ;  /* 0x0000001a005e7308 */ /* 0x0003620000000800 */
[--C-:B---3--:R-:W-:Y:S01]  /*4130*/  FFMA R2, R98, UR6, -R3.reuse ;  /* 0x0000000662027c23 */ /* 0x108fe20008000803 */
[----:B------:R-:W-:Y:S01]  /*4140*/  ULDC UR6, c[0x0][0x604] ;  /* 0x0001810000067ab9 */ /* 0x000fe20000000800 */
[----:B--2---:R-:W-:Y:S01]  /*4150*/  @!P4 FMUL R87, R87, R87 ;  /* 0x000000575757c220 */ /* 0x004fe20000400000 */
[--C-:B------:R-:W-:Y:S01]  /*4160*/  FFMA R99, R99, UR6, -R3.reuse ;  /* 0x0000000663637c23 */ /* 0x100fe20008000803 */
[----:B------:R-:W-:Y:S01]  /*4170*/  ULDC UR6, c[0x0][0x604] ;  /* 0x0001810000067ab9 */ /* 0x000fe20000000800 */
[----:B------:R-:W-:Y:S02]  /*4180*/  FSETP.GEU.AND P4, PT, R2, -126, PT ;  /* 0xc2fc00000200780b */ /* 0x000fe40003f8e000 */
[----:B------:R-:W2:Y:S01]  /*4190*/  MUFU.EX2 R95, R95 ;  /* 0x0000005f005f7308 */ /* 0x000ea20000000800 */
[--C-:B-1----:R-:W-:Y:S01]  /*41a0*/  FFMA R26, R102, UR6, -R3.reuse ;  /* 0x00000006661a7c23 */ /* 0x102fe20008000803 */
[----:B------:R-:W-:Y:S01]  /*41b0*/  ULDC UR6, c[0x0][0x604] ;  /* 0x0001810000067ab9 */ /* 0x000fe20000000800 */
[----:B----4-:R-:W-:Y:S01]  /*41c0*/  @!P1 FMUL R90, R90, R90 ;  /* 0x0000005a5a5a9220 */ /* 0x010fe20000400000 */
[----:B------:R-:W-:Y:S01]  /*41d0*/  FFMA R103, R103, UR6, -R3 ;  /* 0x0000000667677c23 */ /* 0x000fe20008000803 */
[----:B------:R-:W-:Y:S01]  /*41e0*/  FSETP.GEU.AND P1, PT, R99, -126, PT ;  /* 0xc2fc00006300780b */ /* 0x000fe20003f2e000 */
[----:B------:R-:W-:-:S02]  /*41f0*/  ULDC UR6, c[0x0][0x604] ;  /* 0x0001810000067ab9 */ /* 0x000fc40000000800 */
[----:B------:R1:W3:Y:S01]  /*4200*/  MUFU.EX2 R98, R30 ;  /* 0x0000001e00627308 */ /* 0x0002e20000000800 */
[----:B------:R-:W-:Y:S01]  /*4210*/  FSETP.GEU.AND P5, PT, R103, -126, PT ;  /* 0xc2fc00006700780b */ /* 0x000fe20003fae000 */
[----:B-----5:R-:W-:Y:S01]  /*4220*/  @!P6 FMUL R94, R94, R94 ;  /* 0x0000005e5e5ee220 */ /* 0x020fe20000400000 */
[----:B------:R-:W-:Y:S01]  /*4230*/  FSETP.GEU.AND P6, PT, R26, -126, PT ;  /* 0xc2fc00001a00780b */ /* 0x000fe20003fce000 */
[----:B------:R-:W-:Y:S02]  /*4240*/  @!P4 FMUL R2, R2, 0.5 ;  /* 0x3f0000000202c820 */ /* 0x000fe40000400000 */
[----:B------:R-:W-:Y:S02]  /*4250*/  FADD R34, R27, R94 ;  /* 0x0000005e1b227221 */ /* 0x000fe40000000000 */
[----:B------:R4:W5:Y:S01]  /*4260*/  MUFU.EX2 R102, R2 ;  /* 0x0000000200667308 */ /* 0x0009620000000800 */
[--C-:B-1----:R-:W-:Y:S01]  /*4270*/  FFMA R30, R106, UR6, -R3.reuse ;  /* 0x000000066a1e7c23 */ /* 0x102fe20008000803 */
[----:B------:R-:W-:Y:S01]  /*4280*/  @!P1 FMUL R99, R99, 0.5 ;  /* 0x3f00000063639820 */ /* 0x000fe20000400000 */
[----:B------:R-:W-:Y:S01]  /*4290*/  ULDC UR6, c[0x0][0x604] ;  /* 0x0001810000067ab9 */ /* 0x000fe20000000800 */
[----:B--2---:R-:W-:Y:S01]  /*42a0*/  @!P2 FMUL R95, R95, R95 ;  /* 0x0000005f5f5fa220 */ /* 0x004fe20000400000 */
[--C-:B------:R-:W-:Y:S01]  /*42b0*/  FFMA R107, R107, UR6, -R3.reuse ;  /* 0x000000066b6b7c23 */ /* 0x100fe20008000803 */
[----:B------:R-:W-:Y:S01]  /*42c0*/  @!P5 FMUL R103, R103, 0.5 ;  /* 0x3f0000006767d820 */ /* 0x000fe20000400000 */
[----:B------:R-:W-:Y:S01]  /*42d0*/  ULDC UR6, c[0x0][0x604] ;  /* 0x0001810000067ab9 */ /* 0x000fe20000000800 */
[----:B------:R-:W1:Y:S01]  /*42e0*/  MUFU.EX2 R99, R99 ;  /* 0x0000006300637308 */ /* 0x000e620000000800 */
[--C-:B----4-:R-:W-:Y:S01]  /*42f0*/  FFMA R2, R110, UR6, -R3.reuse ;  /* 0x000000066e027c23 */ /* 0x110fe20008000803 */
[----:B------:R-:W-:Y:S01]  /*4300*/  @!P6 FMUL R26, R26, 0.5 ;  /* 0x3f0000001a1ae820 */ /* 0x000fe20000400000 */
[----:B------:R-:W-:Y:S01]  /*4310*/  ULDC UR6, c[0x0][0x604] ;  /* 0x0001810000067ab9 */ /* 0x000fe20000000800 */
[----:B------:R-:W-:Y:S01]  /*4320*/  FSETP.GEU.AND P2, PT, R107, -126, PT ;  /* 0xc2fc00006b00780b */ /* 0x000fe20003f4e000 */
[----:B------:R-:W-:Y:S01]  /*4330*/  FFMA R111, R111, UR6, -R3 ;  /* 0x000000066f6f7c23 */ /* 0x000fe20008000803 */
[----:B------:R-:W-:Y:S01]  /*4340*/  ULDC UR6, c[0x0][0x604] ;  /* 0x0001810000067ab9 */ /* 0x000fe20000000800 */
[----:B---3--:R-:W-:Y:S01]  /*4350*/  @!P3 FMUL R98, R98, R98 ;  /* 0x000000626262b220 */ /* 0x008fe20000400000 */
[----:B------:R-:W2:Y:S01]  /*4360*/  MUFU.EX2 R103, R103 ;  /* 0x0000006700677308 */ /* 0x000ea20000000800 */
[----:B------:R-:W-:Y:S01]  /*4370*/  FSETP.GEU.AND P3, PT, R30, -126, PT ;  /* 0xc2fc00001e00780b */ /* 0x000fe20003f6e000 */
[----:B-----5:R-:W-:Y:S01]  /*4380*/  @!P4 FMUL R102, R102, R102 ;  /* 0x000000666666c220 */ /* 0x020fe20000400000 */
[----:B------:R-:W-:-:S05]  /*4390*/  FSETP.GEU.AND P4, PT, R2, -126, PT ;  /* 0xc2fc00000200780b */ /* 0x000fca0003f8e000 */
[----:B------:R3:W4:Y:S01]  /*43a0*/  MUFU.EX2 R106, R26 ;  /* 0x0000001a006a7308 */ /* 0x0007220000000800 */
[----:B-1----:R-:W-:Y:S01]  /*43b0*/  @!P1 FMUL R99, R99, R99 ;  /* 0x0000006363639220 */ /* 0x002fe20000400000 */
[----:B------:R-:W-:Y:S01]  /*43c0*/  @!P2 FMUL R107, R107, 0.5 ;  /* 0x3f0000006b6ba820 */ /* 0x000fe20000400000 */
[----:B------:R-:W-:-:S03]  /*43d0*/  FSETP.GEU.AND P1, PT, R111, -126, PT ;  /* 0xc2fc00006f00780b */ /* 0x000fc60003f2e000 */
[----:B------:R-:W-:Y:S02]  /*43e0*/  @!P3 FMUL R30, R30, 0.5 ;  /* 0x3f0000001e1eb820 */ /* 0x000fe40000400000 */
[----:B------:R-:W1:Y:S01]  /*43f0*/  MUFU.EX2 R107, R107 ;  /* 0x0000006b006b7308 */ /* 0x000e620000000800 */
[--C-:B---3--:R-:W-:Y:S01]  /*4400*/  FFMA R26, R114, UR6, -R3.reuse ;  /* 0x00000006721a7c23 */ /* 0x108fe20008000803 */
[----:B------:R-:W-:Y:S01]  /*4410*/  ULDC UR6, c[0x0][0x604] ;  /* 0x0001810000067ab9 */ /* 0x000fe20000000800 */
[----:B--2---:R-:W-:Y:S01]  /*4420*/  @!P5 FMUL R103, R103, R103 ;  /* 0x000000676767d220 */ /* 0x004fe20000400000 */
[----:B------:R-:W-:Y:S01]  /*4430*/  FFMA R115, R115, UR6, -R3 ;  /* 0x0000000673737c23 */ /* 0x000fe20008000803 */
[----:B------:R-:W-:Y:S01]  /*4440*/  @!P4 FMUL R2, R2, 0.5 ;  /* 0x3f0000000202c820 */ /* 0x000fe20000400000 */
[----:B------:R-:W-:Y:S02]  /*4450*/  ULDC UR6, c[0x0][0x604] ;  /* 0x0001810000067ab9 */ /* 0x000fe40000000800 */
[----:B------:R2:W3:Y:S01]  /*4460*/  MUFU.EX2 R110, R30 ;  /* 0x0000001e006e7308 */ /* 0x0004e20000000800 */
[----:B------:R-:W-:Y:S01]  /*4470*/  FSETP.GEU.AND P5, PT, R115, -126, PT ;  /* 0xc2fc00007300780b */ /* 0x000fe20003fae000 */
[----:B------:R-:W-:Y:S01]  /*4480*/  @!P1 FMUL R111, R111, 0.5 ;  /* 0x3f0000006f6f9820 */ /* 0x000fe20000400000 */
[----:B----4-:R-:W-:Y:S01]  /*4490*/  @!P6 FMUL R106, R106, R106 ;  /* 0x0000006a6a6ae220 */ /* 0x010fe20000400000 */
[----:B------:R-:W-:-:S04]  /*44a0*/  FSETP.GEU.AND P6, PT, R26, -126, PT ;  /* 0xc2fc00001a00780b */ /* 0x000fc80003fce000 */
[----:B------:R4:W5:Y:S01]  /*44b0*/  MUFU.EX2 R114, R2 ;  /* 0x0000000200727308 */ /* 0x0009620000000800 */
[----:B--2---:R-:W-:Y:S01]  /*44c0*/  FFMA R30, R118, UR6, -R3 ;  /* 0x00000006761e7c23 */ /* 0x004fe20008000803 */
[----:B------:R-:W-:Y:S01]  /*44d0*/  ULDC UR6, c[0x0][0x604] ;  /* 0x0001810000067ab9 */ /* 0x000fe20000000800 */
[----:B-1----:R-:W-:-:S03]  /*44e0*/  @!P2 FMUL R107, R107, R107 ;  /* 0x0000006b6b6ba220 */ /* 0x002fc60000400000 */
[----:B------:R-:W-:Y:S02]  /*44f0*/  @!P5 FMUL R115, R115, 0.5 ;  /* 0x3f0000007373d820 */ /* 0x000fe40000400000 */
[----:B------:R-:W1:Y:S01]  /*4500*/  MUFU.EX2 R111, R111 ;  /* 0x0000006f006f7308 */ /* 0x000e620000000800 */
[--C-:B----4-:R-:W-:Y:S01]  /*4510*/  FFMA R2, R122, UR6, -R3.reuse ;  /* 0x000000067a027c23 */ /* 0x110fe20008000803 */
[----:B------:R-:W-:Y:S01]  /*4520*/  ULDC UR6, c[0x0][0x604] ;  /* 0x0001810000067ab9 */ /* 0x000fe20000000800 */
[----:B---3--:R-:W-:Y:S01]  /*4530*/  @!P3 FMUL R110, R110, R110 ;  /* 0x0000006e6e6eb220 */ /* 0x008fe20000400000 */
[--C-:B------:R-:W-:Y:S01]  /*4540*/  FFMA R117, R123, UR6, -R3.reuse ;  /* 0x000000067b757c23 */ /* 0x100fe20008000803 */
[----:B------:R-:W-:Y:S01]  /*4550*/  ULDC UR6, c[0x0][0x604] ;  /* 0x0001810000067ab9 */ /* 0x000fe20000000800 */
[----:B------:R-:W-:Y:S01]  /*4560*/  FSETP.GEU.AND P2, PT, R2, -126, PT ;  /* 0xc2fc00000200780b */ /* 0x000fe20003f4e000 */
[--C-:B------:R-:W-:Y:S01]  /*4570*/  FFMA R164, R126, UR6, -R3.reuse ;  /* 0x000000067ea47c23 */ /* 0x100fe20008000803 */
[----:B------:R-:W2:Y:S01]  /*4580*/  MUFU.EX2 R115, R115 ;  /* 0x0000007300737308 */ /* 0x000ea20000000800 */
[----:B------:R-:W-:Y:S01]  /*4590*/  ULDC UR6, c[0x0][0x604] ;  /* 0x0001810000067ab9 */ /* 0x000fe20000000800 */
[----:B-----5:R-:W-:Y:S01]  /*45a0*/  @!P4 FMUL R114, R114, R114 ;  /* 0x000000727272c220 */ /* 0x020fe20000400000 */
[--C-:B------:R-:W-:Y:S01]  /*45b0*/  FFMA R119, R119, UR6, -R3.reuse ;  /* 0x0000000677777c23 */ /* 0x100fe20008000803 */
[----:B------:R-:W-:Y:S01]  /*45c0*/  ULDC UR6, c[0x0][0x604] ;  /* 0x0001810000067ab9 */ /* 0x000fe20000000800 */
[----:B------:R-:W-:Y:S01]  /*45d0*/  FSETP.GEU.AND P4, PT, R117, -126, PT ;  /* 0xc2fc00007500780b */ /* 0x000fe20003f8e000 */
[--C-:B------:R-:W-:Y:S01]  /*45e0*/  FFMA R121, R127, UR6, -R3.reuse ;  /* 0x000000067f797c23 */ /* 0x100fe20008000803 */
[--C-:B------:R-:W-:Y:S01]  /*45f0*/  FFMA R123, R131, UR11, -R3.reuse ;  /* 0x0000000b837b7c23 */ /* 0x100fe20008000803 */
[----:B------:R-:W-:Y:S01]  /*4600*/  ULDC UR6, c[0x0][0x604] ;  /* 0x0001810000067ab9 */ /* 0x000fe20000000800 */
[----:B-1----:R-:W-:Y:S01]  /*4610*/  @!P1 FMUL R111, R111, R111 ;  /* 0x0000006f6f6f9220 */ /* 0x002fe20000400000 */
[----:B------:R-:W-:Y:S01]  /*4620*/  FSETP.GEU.AND P1, PT, R164, -126, PT ;  /* 0xc2fc0000a400780b */ /* 0x000fe20003f2e000 */
[----:B------:R-:W-:Y:S01]  /*4630*/  @!P2 FMUL R2, R2, 0.5 ;  /* 0x3f0000000202a820 */ /* 0x000fe20000400000 */
[----:B------:R-:W-:Y:S01]  /*4640*/  FSETP.GEU.AND P3, PT, R30, -126, PT ;  /* 0xc2fc00001e00780b */ /* 0x000fe20003f6e000 */
[----:B------:R-:W-:Y:S01]  /*4650*/  ULDC UR11, c[0x0][0x604] ;  /* 0x00018100000b7ab9 */ /* 0x000fe20000000800 */
[--C-:B------:R-:W-:Y:S01]  /*4660*/  FFMA R131, R147, UR21, -R3.reuse ;  /* 0x0000001593837c23 */ /* 0x100fe20008000803 */
[----:B------:R1:W3:Y:S01]  /*4670*/  MUFU.EX2 R126, R2 ;  /* 0x00000002007e7308 */ /* 0x0002e20000000800 */
[----:B------:R-:W-:Y:S01]  /*4680*/  FFMA R146, R146, UR11, -R3 ;  /* 0x0000000b92927c23 */ /* 0x000fe20008000803 */
[----:B--2---:R-:W-:Y:S01]  /*4690*/  @!P5 FMUL R115, R115, R115 ;  /* 0x000000737373d220 */ /* 0x004fe20000400000 */
[----:B------:R-:W-:Y:S01]  /*46a0*/  FSETP.GEU.AND P5, PT, R121, -126, PT ;  /* 0xc2fc00007900780b */ /* 0x000fe20003fae000 */
[----:B------:R-:W-:Y:S01]  /*46b0*/  @!P4 FMUL R117, R117, 0.5 ;  /* 0x3f0000007575c820 */ /* 0x000fe20000400000 */
[----:B------:R-:W-:Y:S01]  /*46c0*/  FADD R127, R40, R85 ;  /* 0x00000055287f7221 */ /* 0x000fe20000000000 */
[----:B------:R-:W-:Y:S01]  /*46d0*/  @!P6 FMUL R26, R26, 0.5 ;  /* 0x3f0000001a1ae820 */ /* 0x000fe20000400000 */
[----:B------:R-:W-:Y:S01]  /*46e0*/  FADD R147, R38, R137 ;  /* 0x0000008926937221 */ /* 0x000fe20000000000 */
[----:B------:R-:W-:Y:S01]  /*46f0*/  @!P1 FMUL R164, R164, 0.5 ;  /* 0x3f000000a4a49820 */ /* 0x000fe20000400000 */
[----:B-1----:R-:W-:Y:S01]  /*4700*/  FFMA R2, R134, UR6, -R3 ;  /* 0x0000000686027c23 */ /* 0x002fe20008000803 */
[----:B------:R-:W1:Y:S01]  /*4710*/  MUFU.EX2 R117, R117 ;  /* 0x0000007500757308 */ /* 0x000e620000000800 */
[----:B------:R-:W-:Y:S01]  /*4720*/  @!P3 FMUL R30, R30, 0.5 ;  /* 0x3f0000001e1eb820 */ /* 0x000fe20000400000 */
[----:B------:R-:W-:Y:S01]  /*4730*/  FADD R38, R21, R80 ;  /* 0x0000005015267221 */ /* 0x000fe20000000000 */
[----:B------:R-:W-:Y:S01]  /*4740*/  FADD R137, R49, R112 ;  /* 0x0000007031897221 */ /* 0x000fe20000000000 */
[----:B------:R-:W-:-:S02]  /*4750*/  F2FP.F16.F32.PACK_AB R40, R23, R40 ;  /* 0x000000281728723e */ /* 0x000fc400000000ff */
[----:B------:R-:W-:Y:S01]  /*4760*/  @!P5 FMUL R121, R121, 0.5 ;  /* 0x3f0000007979d820 */ /* 0x000fe20000400000 */
[----:B---3--:R-:W-:Y:S01]  /*4770*/  @!P2 FMUL R126, R126, R126 ;  /* 0x0000007e7e7ea220 */ /* 0x008fe20000400000 */
[----:B------:R-:W2:Y:S01]  /*4780*/  MUFU.EX2 R164, R164 ;  /* 0x000000a400a47308 */ /* 0x000ea20000000800 */
[----:B------:R-:W-:Y:S01]  /*4790*/  FSETP.GEU.AND P2, PT, R130, -126, PT ;  /* 0xc2fc00008200780b */ /* 0x000fe20003f4e000 */
[----:B------:R-:W-:Y:S01]  /*47a0*/  FADD R137, R38, R137 ;  /* 0x0000008926897221 */ /* 0x000fe20000000000 */
[----:B------:R-:W-:-:S05]  /*47b0*/  FADD R38, R43, R110 ;  /* 0x0000006e2b267221 */ /* 0x000fca0000000000 */
[----:B------:R-:W3:Y:S01]  /*47c0*/  MUFU.EX2 R121, R121 ;  /* 0x0000007900797308 */ /* 0x000ee20000000800 */
[----:B-1----:R-:W-:Y:S01]  /*47d0*/  @!P4 FMUL R117, R117, R117 ;  /* 0x000000757575c220 */ /* 0x002fe20000400000 */
[----:B------:R-:W-:-:S04]  /*47e0*/  FSETP.GEU.AND P4, PT, R123, -126, PT ;  /* 0xc2fc00007b00780b */ /* 0x000fc80003f8e000 */
[----:B------:R-:W-:Y:S02]  /*47f0*/  @!P2 FMUL R130, R130, 0.5 ;  /* 0x3f0000008282a820 */ /* 0x000fe40000400000 */
[----:B------:R1:W4:Y:S01]  /*4800*/  MUFU.EX2 R122, R30 ;  /* 0x0000001e007a7308 */ /* 0x0003220000000800 */
[----:B--2---:R-:W-:Y:S01]  /*4810*/  @!P1 FMUL R164, R164, R164 ;  /* 0x000000a4a4a49220 */ /* 0x004fe20000400000 */
[----:B------:R-:W-:-:S05]  /*4820*/  FSETP.GEU.AND P1, PT, R138, -126, PT ;  /* 0xc2fc00008a00780b */ /* 0x000fca0003f2e000 */
[----:B------:R-:W-:Y:S01]  /*4830*/  @!P4 FMUL R123, R123, 0.5 ;  /* 0x3f0000007b7bc820 */ /* 0x000fe20000400000 */
[----:B------:R-:W2:Y:S01]  /*4840*/  MUFU.EX2 R130, R130 ;  /* 0x0000008200827308 */ /* 0x000ea20000000800 */
[----:B---3--:R-:W-:Y:S01]  /*4850*/  @!P5 FMUL R121, R121, R121 ;  /* 0x000000797979d220 */ /* 0x008fe20000400000 */
[----:B------:R-:W-:Y:S01]  /*4860*/  FSETP.GEU.AND P5, PT, R125, -126, PT ;  /* 0xc2fc00007d00780b */ /* 0x000fe20003fae000 */
[----:B-1----:R-:W-:Y:S01]  /*4870*/  FADD R30, R24, R53 ;  /* 0x00000035181e7221 */ /* 0x002fe20000000000 */
[----:B------:R-:W-:-:S03]  /*4880*/  F2FP.F16.F32.PACK_AB R24, R7, R24 ;  /* 0x000000180718723e */ /* 0x000fc600000000ff */
[----:B------:R-:W-:Y:S01]  /*4890*/  @!P1 FMUL R138, R138, 0.5 ;  /* 0x3f0000008a8a9820 */ /* 0x000fe20000400000 */
[----:B------:R-:W1:Y:S01]  /*48a0*/  MUFU.EX2 R123, R123 ;  /* 0x0000007b007b7308 */ /* 0x000e620000000800 */
[----:B------:R-:W-:Y:S01]  /*48b0*/  FADD R42, R30, R127 ;  /* 0x0000007f1e2a7221 */ /* 0x000fe20000000000 */
[----:B------:R-:W-:Y:S01]  /*48c0*/  FADD R30, R7, R56 ;  /* 0x00000038071e7221 */ /* 0x000fe20000000000 */
[----:B------:R-:W-:Y:S01]  /*48d0*/  FADD R127, R23, R84 ;  /* 0x00000054177f7221 */ /* 0x000fe20000000000 */
[----:B----4-:R-:W-:Y:S01]  /*48e0*/  @!P3 FMUL R122, R122, R122 ;  /* 0x0000007a7a7ab220 */ /* 0x010fe20000400000 */
[----:B------:R-:W-:Y:S01]  /*48f0*/  FADD R42, R42, R139 ;  /* 0x0000008b2a2a7221 */ /* 0x000fe20000000000 */
[----:B------:R-:W-:Y:S01]  /*4900*/  F2FP.F16.F32.PACK_AB R56, R56, R53 ;  /* 0x000000353838723e */ /* 0x000fe200000000ff */
[----:B------:R-:W-:Y:S01]  /*4910*/  @!P5 FMUL R125, R125, 0.5 ;  /* 0x3f0000007d7dd820 */ /* 0x000fe20000400000 */
[----:B------:R-:W3:Y:S01]  /*4920*/  MUFU.EX2 R134, R138 ;  /* 0x0000008a00867308 */ /* 0x000ee20000000800 */
[----:B--2---:R-:W-:Y:S01]  /*4930*/  @!P2 FMUL R130, R130, R130 ;  /* 0x000000828282a220 */ /* 0x004fe20000400000 */
[----:B------:R-:W-:Y:S01]  /*4940*/  FSETP.GEU.AND P2, PT, R142, -126, PT ;  /* 0xc2fc00008e00780b */ /* 0x000fe20003f4e000 */
[----:B------:R-:W-:Y:S01]  /*4950*/  FADD R46, R30, R127 ;  /* 0x0000007f1e2e7221 */ /* 0x000fe20000000000 */
[----:B------:R-:W-:Y:S01]  /*4960*/  FADD R30, R6, R57 ;  /* 0x00000039061e7221 */ /* 0x000fe20000000000 */
[----:B------:R-:W-:Y:S01]  /*4970*/  FADD R127, R14, R89 ;  /* 0x000000590e7f7221 */ /* 0x000fe20000000000 */
[----:B------:R-:W-:Y:S01]  /*4980*/  F2FP.F16.F32.PACK_AB R53, R162, R83 ;  /* 0x00000053a235723e */ /* 0x000fe200000000ff */
[----:B------:R-:W-:Y:S01]  /*4990*/  FADD R46, R46, R141 ;  /* 0x0000008d2e2e7221 */ /* 0x000fe20000000000 */
[----:B------:R-:W2:Y:S01]  /*49a0*/  MUFU.EX2 R125, R125 ;  /* 0x0000007d007d7308 */ /* 0x000ea20000000800 */
[----:B-1----:R-:W-:Y:S01]  /*49b0*/  @!P4 FMUL R123, R123, R123 ;  /* 0x0000007b7b7bc220 */ /* 0x002fe20000400000 */
[----:B------:R-:W-:Y:S01]  /*49c0*/  FSETP.GEU.AND P4, PT, R129, -126, PT ;  /* 0xc2fc00008100780b */ /* 0x000fe20003f8e000 */
[----:B------:R-:W-:Y:S01]  /*49d0*/  FADD R50, R30, R127 ;  /* 0x0000007f1e327221 */ /* 0x000fe20000000000 */
[----:B------:R-:W-:Y:S01]  /*49e0*/  FADD R30, R9, R22 ;  /* 0x00000016091e7221 */ /* 0x000fe20000000000 */
[----:B------:R-:W-:Y:S01]  /*49f0*/  FADD R127, R25, R88 ;  /* 0x00000058197f7221 */ /* 0x000fe20000000000 */
[----:B------:R-:W-:Y:S01]  /*4a00*/  FADD R46, R46, R149 ;  /* 0x000000952e2e7221 */ /* 0x000fe20000000000 */
[----:B------:R-:W-:Y:S01]  /*4a10*/  @!P2 FMUL R142, R142, 0.5 ;  /* 0x3f0000008e8ea820 */ /* 0x000fe20000400000 */
[----:B------:R1:W4:Y:S01]  /*4a20*/  MUFU.EX2 R118, R26 ;  /* 0x0000001a00767308 */ /* 0x0003220000000800 */
[----:B---3--:R-:W-:Y:S01]  /*4a30*/  @!P1 FMUL R134, R134, R134 ;  /* 0x0000008686869220 */ /* 0x008fe20000400000 */
[----:B------:R-:W-:Y:S01]  /*4a40*/  FSETP.GEU.AND P1, PT, R146, -126, PT ;  /* 0xc2fc00009200780b */ /* 0x000fe20003f2e000 */
[----:B------:R-:W-:Y:S01]  /*4a50*/  FADD R54, R30, R127 ;  /* 0x0000007f1e367221 */ /* 0x000fe20000000000 */
[----:B------:R-:W-:Y:S01]  /*4a60*/  FADD R30, R28, R61 ;  /* 0x0000003d1c1e7221 */ /* 0x000fe20000000000 */
[----:B------:R-:W-:Y:S01]  /*4a70*/  FADD R127, R44, R93 ;  /* 0x0000005d2c7f7221 */ /* 0x000fe20000000000 */
[----:B------:R-:W-:Y:S01]  /*4a80*/  FADD R50, R50, R143 ;  /* 0x0000008f32327221 */ /* 0x000fe20000000000 */
[----:B------:R-:W-:Y:S01]  /*4a90*/  @!P4 FMUL R129, R129, 0.5 ;  /* 0x3f0000008181c820 */ /* 0x000fe20000400000 */
[----:B------:R-:W3:Y:S01]  /*4aa0*/  MUFU.EX2 R142, R142 ;  /* 0x0000008e008e7308 */ /* 0x000ee20000000800 */
[----:B--2---:R-:W-:Y:S01]  /*4ab0*/  @!P5 FMUL R125, R125, R125 ;  /* 0x0000007d7d7dd220 */ /* 0x004fe20000400000 */
[----:B------:R-:W-:Y:S01]  /*4ac0*/  FSETP.GEU.AND P5, PT, R131, -126, PT ;  /* 0xc2fc00008300780b */ /* 0x000fe20003fae000 */
[----:B------:R-:W-:Y:S01]  /*4ad0*/  FADD R58, R30, R127 ;  /* 0x0000007f1e3a7221 */ /* 0x000fe20000000000 */
[----:B------:R-:W-:Y:S01]  /*4ae0*/  FADD R30, R8, R65 ;  /* 0x00000041081e7221 */ /* 0x000fe20000000000 */
[----:B------:R-:W-:Y:S01]  /*4af0*/  FADD R127, R16, R97 ;  /* 0x00000061107f7221 */ /* 0x000fe20000000000 */
[--C-:B-1----:R-:W-:Y:S01]  /*4b00*/  FFMA R26, R150, UR22, -R3.reuse ;  /* 0x00000016961a7c23 */ /* 0x102fe20008000803 */
[----:B------:R-:W-:Y:S01]  /*4b10*/  @!P1 FMUL R146, R146, 0.5 ;  /* 0x3f00000092929820 */ /* 0x000fe20000400000 */
[----:B------:R-:W1:Y:S01]  /*4b20*/  MUFU.EX2 R129, R129 ;  /* 0x0000008100817308 */ /* 0x000e620000000800 */
[----:B------:R-:W-:Y:S01]  /*4b30*/  FFMA R3, R151, UR15, -R3 ;  /* 0x0000000f97037c23 */ /* 0x000fe20008000803 */
[----:B------:R-:W-:Y:S01]  /*4b40*/  FADD R66, R30, R127 ;  /* 0x0000007f1e427221 */ /* 0x000fe20000000000 */
[----:B------:R-:W-:Y:S01]  /*4b50*/  FADD R30, R13, R64 ;  /* 0x000000400d1e7221 */ /* 0x000fe20000000000 */
[----:B------:R-:W-:Y:S01]  /*4b60*/  FADD R127, R33, R96 ;  /* 0x00000060217f7221 */ /* 0x000fe20000000000 */
[----:B----4-:R-:W-:Y:S01]  /*4b70*/  @!P6 FMUL R118, R118, R118 ;  /* 0x000000767676e220 */ /* 0x010fe20000400000 */
[----:B------:R-:W-:Y:S01]  /*4b80*/  FSETP.GEU.AND P6, PT, R119, -126, PT ;  /* 0xc2fc00007700780b */ /* 0x000fe20003fce000 */
[----:B------:R-:W-:Y:S01]  /*4b90*/  @!P5 FMUL R131, R131, 0.5 ;  /* 0x3f0000008383d820 */ /* 0x000fe20000400000 */
[----:B------:R-:W2:Y:S01]  /*4ba0*/  MUFU.EX2 R146, R146 ;  /* 0x0000009200927308 */ /* 0x000ea20000000800 */
[----:B---3--:R-:W-:Y:S01]  /*4bb0*/  @!P2 FMUL R142, R142, R142 ;  /* 0x0000008e8e8ea220 */ /* 0x008fe20000400000 */
[----:B------:R-:W-:Y:S01]  /*4bc0*/  FSETP.GEU.AND P2, PT, R2, -126, PT ;  /* 0xc2fc00000200780b */ /* 0x000fe20003f4e000 */
[----:B------:R-:W-:Y:S01]  /*4bd0*/  FADD R30, R30, R127 ;  /* 0x0000007f1e1e7221 */ /* 0x000fe20000000000 */
[----:B------:R-:W-:Y:S01]  /*4be0*/  FADD R127, R59, R126 ;  /* 0x0000007e3b7f7221 */ /* 0x000fe20000000000 */
[----:B------:R-:W-:Y:S01]  /*4bf0*/  FADD R151, R75, R134 ;  /* 0x000000864b977221 */ /* 0x000fe20000000000 */
[----:B------:R-:W-:Y:S01]  /*4c00*/  FADD R153, R158, R125 ;  /* 0x0000007d9e997221 */ /* 0x000fe20000000000 */
[----:B------:R-:W-:Y:S01]  /*4c10*/  FADD R54, R54, R145 ;  /* 0x0000009136367221 */ /* 0x000fe20000000000 */
[----:B------:R-:W3:Y:S01]  /*4c20*/  MUFU.EX2 R131, R131 ;  /* 0x0000008300837308 */ /* 0x000ee20000000800 */
[----:B-1----:R-:W-:Y:S01]  /*4c30*/  @!P4 FMUL R129, R129, R129 ;  /* 0x000000818181c220 */ /* 0x002fe20000400000 */
[----:B------:R-:W-:Y:S01]  /*4c40*/  FSETP.GEU.AND P4, PT, R133, -126, PT ;  /* 0xc2fc00008500780b */ /* 0x000fe20003f8e000 */
[----:B------:R-:W-:Y:S01]  /*4c50*/  FADD R70, R34, R127 ;  /* 0x0000007f22467221 */ /* 0x000fe20000000000 */
[----:B------:R-:W-:Y:S01]  /*4c60*/  FADD R127, R148, R117 ;  /* 0x00000075947f7221 */ /* 0x000fe20000000000 */
[----:B------:R-:W-:Y:S01]  /*4c70*/  @!P6 FMUL R119, R119, 0.5 ;  /* 0x3f0000007777e820 */ /* 0x000fe20000400000 */
[----:B------:R-:W-:Y:S01]  /*4c80*/  FADD R161, R38, R151 ;  /* 0x0000009726a17221 */ /* 0x000fe20000000000 */
[----:B------:R-:W-:Y:S01]  /*4c90*/  @!P2 FMUL R2, R2, 0.5 ;  /* 0x3f0000000202a820 */ /* 0x000fe20000400000 */
[----:B------:R-:W-:Y:S01]  /*4ca0*/  FADD R38, R132, R107 ;  /* 0x0000006b84267221 */ /* 0x000fe20000000000 */
[----:B--2---:R-:W-:Y:S01]  /*4cb0*/  @!P1 FMUL R146, R146, R146 ;  /* 0x0000009292929220 */ /* 0x004fe20000400000 */
[----:B------:R-:W-:Y:S01]  /*4cc0*/  FSETP.GEU.AND P1, PT, R26, -126, PT ;  /* 0xc2fc00001a00780b */ /* 0x000fe20003f2e000 */
[----:B------:R1:W-:Y:S01]  /*4cd0*/  MUFU.EX2 R150, R2 ;  /* 0x0000000200967308 */ /* 0x0003e20000000800 */
[----:B------:R-:W-:Y:S01]  /*4ce0*/  FADD R34, R31, R98 ;  /* 0x000000621f227221 */ /* 0x000fe20000000000 */
[----:B------:R-:W-:Y:S01]  /*4cf0*/  FADD R151, R63, R164 ;  /* 0x000000a43f977221 */ /* 0x000fe20000000000 */
[----:B------:R-:W-:Y:S01]  /*4d00*/  FADD R163, R38, R153 ;  /* 0x0000009926a37221 */ /* 0x000fe20000000000 */
[----:B------:R-:W-:Y:S01]  /*4d10*/  @!P4 FMUL R133, R133, 0.5 ;  /* 0x3f0000008585c820 */ /* 0x000fe20000400000 */
[----:B------:R-:W-:Y:S01]  /*4d20*/  FADD R38, R136, R111 ;  /* 0x0000006f88267221 */ /* 0x000fe20000000000 */
[----:B---3--:R-:W-:Y:S01]  /*4d30*/  @!P5 FMUL R131, R131, R131 ;  /* 0x000000838383d220 */ /* 0x008fe20000400000 */
[----:B------:R-:W-:Y:S01]  /*4d40*/  FSETP.GEU.AND P5, PT, R3, -126, PT ;  /* 0xc2fc00000300780b */ /* 0x000fe20003fae000 */
[----:B------:R-:W2:Y:S01]  /*4d50*/  MUFU.EX2 R119, R119 ;  /* 0x0000007700777308 */ /* 0x000ea20000000800 */
[----:B-1----:R-:W-:Y:S01]  /*4d60*/  FADD R2, R116, R91 ;  /* 0x0000005b74027221 */ /* 0x002fe20000000000 */
[----:B------:R-:W-:Y:S01]  /*4d70*/  FADD R78, R34, R151 ;  /* 0x00000097224e7221 */ /* 0x000fe20000000000 */
[----:B------:R-:W-:Y:S01]  /*4d80*/  FADD R34, R47, R114 ;  /* 0x000000722f227221 */ /* 0x000fe20000000000 */
[----:B------:R-:W-:Y:S01]  /*4d90*/  @!P1 FMUL R26, R26, 0.5 ;  /* 0x3f0000001a1a9820 */ /* 0x000fe20000400000 */
[----:B------:R-:W-:Y:S01]  /*4da0*/  FADD R74, R2, R127 ;  /* 0x0000007f024a7221 */ /* 0x000fe20000000000 */
[----:B------:R-:W-:Y:S01]  /*4db0*/  FADD R127, R152, R121 ;  /* 0x00000079987f7221 */ /* 0x000fe20000000000 */
[----:B------:R-:W-:Y:S01]  /*4dc0*/  FADD R2, R120, R95 ;  /* 0x0000005f78027221 */ /* 0x000fe20000000000 */
[----:B------:R-:W1:Y:S01]  /*4dd0*/  MUFU.EX2 R133, R133 ;  /* 0x0000008500857308 */ /* 0x000e620000000800 */
[----:B------:R-:W-:Y:S01]  /*4de0*/  FADD R151, R79, R142 ;  /* 0x0000008e4f977221 */ /* 0x000fe20000000000 */
[----:B------:R-:W-:Y:S01]  /*4df0*/  FADD R153, R160, R129 ;  /* 0x00000081a0997221 */ /* 0x000fe20000000000 */
[----:B------:R-:W-:Y:S01]  /*4e00*/  FADD R82, R2, R127 ;  /* 0x0000007f02527221 */ /* 0x000fe20000000000 */
[----:B------:R-:W-:Y:S01]  /*4e10*/  @!P5 FMUL R3, R3, 0.5 ;  /* 0x3f0000000303d820 */ /* 0x000fe20000400000 */
[----:B------:R-:W-:Y:S01]  /*4e20*/  FADD R165, R34, R151 ;  /* 0x0000009722a57221 */ /* 0x000fe20000000000 */
[----:B------:R-:W-:Y:S01]  /*4e30*/  FADD R167, R38, R153 ;  /* 0x0000009926a77221 */ /* 0x000fe20000000000 */
[----:B------:R-:W-:Y:S01]  /*4e40*/  FADD R34, R51, R118 ;  /* 0x0000007633227221 */ /* 0x000fe20000000000 */
[----:B------:R3:W4:Y:S01]  /*4e50*/  MUFU.EX2 R127, R3 ;  /* 0x00000003007f7308 */ /* 0x0007220000000800 */
[----:B------:R-:W-:Y:S01]  /*4e60*/  FADD R155, R83, R146 ;  /* 0x00000092539b7221 */ /* 0x000fe20000000000 */
[----:B------:R-:W-:Y:S01]  /*4e70*/  FADD R38, R140, R115 ;  /* 0x000000738c267221 */ /* 0x000fe20000000000 */
[----:B------:R-:W-:Y:S01]  /*4e80*/  FADD R157, R162, R131 ;  /* 0x00000083a29d7221 */ /* 0x000fe20000000000 */
[----:B------:R-:W-:Y:S01]  /*4e90*/  FADD R2, R35, R102 ;  /* 0x0000006623027221 */ /* 0x000fe20000000000 */
[----:B------:R-:W-:Y:S01]  /*4ea0*/  FADD R151, R67, R130 ;  /* 0x0000008243977221 */ /* 0x000fe20000000000 */
[----:B------:R-:W-:Y:S01]  /*4eb0*/  FADD R153, R154, R123 ;  /* 0x0000007b9a997221 */ /* 0x000fe20000000000 */
[----:B--2---:R-:W-:Y:S01]  /*4ec0*/  @!P6 FMUL R119, R119, R119 ;  /* 0x000000777777e220 */ /* 0x004fe20000400000 */
[----:B------:R2:W5:Y:S01]  /*4ed0*/  MUFU.EX2 R138, R26 ;  /* 0x0000001a008a7308 */ /* 0x0005620000000800 */
[----:B-1----:R-:W-:Y:S01]  /*4ee0*/  @!P4 FMUL R133, R133, R133 ;  /* 0x000000858585c220 */ /* 0x002fe20000400000 */
[----:B------:R-:W-:Y:S01]  /*4ef0*/  @!P2 FMUL R150, R150, R150 ;  /* 0x000000969696a220 */ /* 0x000fe20000400000 */
[----:B------:R-:W-:Y:S01]  /*4f00*/  FADD R169, R34, R155 ;  /* 0x0000009b22a97221 */ /* 0x000fe20000000000 */
[----:B------:R-:W-:Y:S01]  /*4f10*/  FADD R166, R38, R157 ;  /* 0x0000009d26a67221 */ /* 0x000fe20000000000 */
[----:B------:R-:W-:Y:S01]  /*4f20*/  FADD R86, R2, R151 ;  /* 0x0000009702567221 */ /* 0x000fe20000000000 */
[----:B---3--:R-:W-:Y:S01]  /*4f30*/  FADD R3, R128, R103 ;  /* 0x0000006780037221 */ /* 0x008fe20000000000 */
[----:B------:R-:W-:Y:S01]  /*4f40*/  FADD R38, R156, R133 ;  /* 0x000000859c267221 */ /* 0x000fe20000000000 */
[----:B------:R-:W-:Y:S01]  /*4f50*/  FADD R34, R144, R119 ;  /* 0x0000007790227221 */ /* 0x000fe20000000000 */
[----:B--2---:R-:W-:Y:S01]  /*4f60*/  FADD R26, R124, R99 ;  /* 0x000000637c1a7221 */ /* 0x004fe20000000000 */
[----:B----4-:R-:W-:Y:S01]  /*4f70*/  @!P5 FMUL R127, R127, R127 ;  /* 0x0000007f7f7fd220 */ /* 0x010fe20000400000 */
[----:B------:R-:W-:Y:S01]  /*4f80*/  FADD R2, R39, R106 ;  /* 0x0000006a27027221 */ /* 0x000fe20000000000 */
[----:B------:R-:W-:Y:S01]  /*4f90*/  FADD R151, R71, R150 ;  /* 0x0000009647977221 */ /* 0x000fe20000000000 */
[----:B------:R-:W-:Y:S01]  /*4fa0*/  FADD R159, R26, R153 ;  /* 0x000000991a9f7221 */ /* 0x000fe20000000000 */
[----:B------:R-:W-:Y:S01]  /*4fb0*/  FADD R155, R90, R127 ;  /* 0x0000007f5a9b7221 */ /* 0x000fe20000000000 */
[----:B------:R-:W-:Y:S01]  /*4fc0*/  FADD R26, R55, R122 ;  /* 0x0000007a371a7221 */ /* 0x000fe20000000000 */
[----:B------:R-:W-:Y:S01]  /*4fd0*/  FADD R3, R3, R38 ;  /* 0x0000002603037221 */ /* 0x000fe20000000000 */
[----:B-----5:R-:W-:Y:S01]  /*4fe0*/  @!P1 FMUL R138, R138, R138 ;  /* 0x0000008a8a8a9220 */ /* 0x020fe20000400000 */
[----:B------:R-:W-:Y:S01]  /*4ff0*/  FADD R34, R34, R155 ;  /* 0x0000009b22227221 */ /* 0x000fe20000000000 */
        /* <DEDUP_REMOVED lines=23> */
[----:B------:R-:W-:Y:S01]  /*5170*/  MOV R2, UR7 ;  /* 0x0000000700027c02 */ /* 0x000fe20008000f00 */
[----:B------:R-:W-:Y:S01]  /*5180*/  FADD R135, R74, R3 ;  /* 0x000000034a877221 */ /* 0x000fe20000000000 */
[----:B------:R-:W-:Y:S01]  /*5190*/  FADD R70, R70, R153 ;  /* 0x0000009946467221 */ /* 0x000fe20000000000 */
[----:B------:R-:W-:Y:S01]  /*51a0*/  FADD R3, R42, R137 ;  /* 0x000000892a037221 */ /* 0x000fe20000000000 */
[----:B------:R-:W-:Y:S01]  /*51b0*/  F2FP.F16.F32.PACK_AB R42, R25, R14 ;  /* 0x0000000e192a723e */ /* 0x000fe200000000ff */
[----:B------:R1:W-:Y:S01]  /*51c0*/  SYNCS.ARRIVE.TRANS64.A1T0 RZ, [R2+UR17], RZ ;  /* 0x000000ff02ff79a7 */ /* 0x0003e20008100011 */
[----:B------:R-:W-:-:S02]  /*51d0*/  F2FP.F16.F32.PACK_AB R44, R29, R44 ;  /* 0x0000002c1d2c723e */ /* 0x000fc400000000ff */
[----:B------:R-:W-:Y:S02]  /*51e0*/  F2FP.F16.F32.PACK_AB R25, R116, R27 ;  /* 0x0000001b7419723e */ /* 0x000fe400000000ff */
[----:B------:R-:W-:Y:S02]  /*51f0*/  F2FP.F16.F32.PACK_AB R46, R33, R16 ;  /* 0x00000010212e723e */ /* 0x000fe400000000ff */
[----:B------:R-:W-:Y:S01]  /*5200*/  F2FP.F16.F32.PACK_AB R27, R120, R31 ;  /* 0x0000001f781b723e */ /* 0x000fe200000000ff */
[----:B-1----:R-:W-:Y:S01]  /*5210*/  FADD R2, R70, R135 ;  /* 0x0000008746027221 */ /* 0x002fe20000000000 */
[----:B------:R-:W-:Y:S02]  /*5220*/  F2FP.F16.F32.PACK_AB R29, R124, R35 ;  /* 0x000000237c1d723e */ /* 0x000fe400000000ff */
[----:B------:R-:W-:Y:S02]  /*5230*/  F2FP.F16.F32.PACK_AB R50, R41, R18 ;  /* 0x000000122932723e */ /* 0x000fe400000000ff */
[----:B------:R-:W-:-:S02]  /*5240*/  F2FP.F16.F32.PACK_AB R54, R49, R20 ;  /* 0x000000143136723e */ /* 0x000fc400000000ff */
[----:B------:R-:W-:Y:S02]  /*5250*/  F2FP.F16.F32.PACK_AB R64, R68, R69 ;  /* 0x000000454440723e */ /* 0x000fe400000000ff */
[----:B------:R-:W-:Y:S02]  /*5260*/  F2FP.F16.F32.PACK_AB R66, R72, R73 ;  /* 0x000000494842723e */ /* 0x000fe400000000ff */
[----:B------:R-:W-:Y:S02]  /*5270*/  F2FP.F16.F32.PACK_AB R31, R128, R39 ;  /* 0x00000027801f723e */ /* 0x000fe400000000ff */
        /* <DEDUP_REMOVED lines=39> */
[----:B------:R-:W-:Y:S01]  /*54f0*/  F2FP.F16.F32.PACK_AB R85, R131, R146 ;  /* 0x000000928355723e */ /* 0x000fe200000000ff */
[----:B------:R-:W-:Y:S06]  /*5500*/  @!P0 BRA `(.L_x_19) ;  /* 0x0000000000048947 */ /* 0x000fec0003800000 */
[----:B------:R-:W-:Y:S01]  /*5510*/  BPT.TRAP 0x1 ;  /* 0x000000040000795c */ /* 0x000fe20000300000 */
.L_x_19:
[----:B------:R-:W1:Y:S02]  /*5520*/  SYNCS.PHASECHK.TRANS64.TRYWAIT P1, [UR36+0x21008], R5 ;  /* 0x02100805ff0075a7 */ /* 0x000e640008020164 */
[----:B-1----:R-:W-:Y:S05]  /*5530*/  @!P1 BRA `(.L_x_20) ;  /* 0x0000008c00909947 */ /* 0x002fea0003800000 */
.L_x_94:
[----:B------:R-:W-:Y:S01]  /*5540*/  UIADD3 UR6, UR16, 0x600, URZ ;  /* 0x0000060010067890 */ /* 0x000fe2000fffe03f */
[----:B------:R-:W-:Y:S01]  /*5550*/  WARPGROUP.ARRIVE ;  /* 0x00000000000079c5 */ /* 0x000fe20000000000 */
[----:B------:R-:W-:Y:S01]  /*5560*/  UMOV UR7, 0xc0000010 ;  /* 0xc000001000077882 */ /* 0x000fe20000000000 */
[----:B------:R-:W-:Y:S01]  /*5570*/  UIADD3 UR10, UR16, 0x800, URZ ;  /* 0x00000800100a7890 */ /* 0x000fe2000fffe03f */
[----:B------:R-:W-:Y:S01]  /*5580*/  F2FP.F16.F32.PACK_AB R87, R127, R138 ;  /* 0x0000008a7f57723e */ /* 0x000fe200000000ff */
[----:B------:R-:W-:Y:S01]  /*5590*/  UMOV UR11, 0xc0000010 ;  /* 0xc0000010000b7882 */ /* 0x000fe20000000000 */
[----:B------:R-:W-:Y:S01]  /*55a0*/  UIADD3 UR14, UR16, 0xa00, URZ ;  /* 0x00000a00100e7890 */ /* 0x000fe2000fffe03f */
[----:B------:R-:W-:Y:S02]  /*55b0*/  UMOV UR15, 0xc0000010 ;  /* 0xc0000010000f7882 */ /* 0x000fe40000000000 */
[----:B------:R-:W-:Y:S01]  /*55c0*/  HGMMA.64x16x16.F32 R168, R24, gdesc[UR4].tnspB, RZ, !UPT, gsb0 ;  /* 0x4020000418a87df0 */ /* 0x000fe2000c0008ff */
[----:B------:R-:W-:Y:S01]  /*55d0*/  UIADD3 UR6, UR16, 0x620, URZ ;  /* 0x0000062010067890 */ /* 0x000fe2000fffe03f */
[----:B------:R-:W-:Y:S01]  /*55e0*/  UMOV UR7, 0xc0000010 ;  /* 0xc000001000077882 */ /* 0x000fe20000000000 */
[----:B------:R-:W-:-:S02]  /*55f0*/  WARPGROUP.DEPBAR.LE gsb0, 0x0 ;  /* 0x00008000000079c5 */ /* 0x000fc40000010000 */
[----:B------:R-:W-:-:S06]  /*5600*/  WARPGROUP.ARRIVE ;  /* 0x00000000000079c5 */ /* 0x000fcc0000000000 */
[----:B------:R-:W-:Y:S01]  /*5610*/  HGMMA.64x16x16.F32 R160, R24, gdesc[UR8].tnspB, RZ, !UPT, gsb0 ;  /* 0x4020000818a07df0 */ /* 0x000fe2000c0008ff */
[----:B------:R-:W-:Y:S01]  /*5620*/  UIADD3 UR10, UR16, 0x820, URZ ;  /* 0x00000820100a7890 */ /* 0x000fe2000fffe03f */
[----:B------:R-:W-:Y:S01]  /*5630*/  UMOV UR11, 0xc0000010 ;  /* 0xc0000010000b7882 */ /* 0x000fe20000000000 */
[----:B------:R-:W-:Y:S02]  /*5640*/  WARPGROUP.DEPBAR.LE gsb0, 0x0 ;  /* 0x00008000000079c5 */ /* 0x000fe40000010000 */
[----:B------:R-:W-:-:S06]  /*5650*/  WARPGROUP.ARRIVE ;  /* 0x00000000000079c5 */ /* 0x000fcc0000000000 */
[----:B------:R-:W-:Y:S01]  /*5660*/  HGMMA.64x16x16.F32 R152, R24, gdesc[UR12].tnspB, RZ, !UPT, gsb0 ;  /* 0x4020000c18987df0 */ /* 0x000fe2000c0008ff */
[----:B------:R-:W-:Y:S01]  /*5670*/  UIADD3 UR14, UR16, 0xa20, URZ ;  /* 0x00000a20100e7890 */ /* 0x000fe2000fffe03f */
[----:B------:R-:W-:Y:S01]  /*5680*/  UMOV UR15, 0xc0000010 ;  /* 0xc0000010000f7882 */ /* 0x000fe20000000000 */
[----:B------:R-:W-:Y:S02]  /*5690*/  WARPGROUP.DEPBAR.LE gsb0, 0x0 ;  /* 0x00008000000079c5 */ /* 0x000fe40000010000 */
[----:B------:R-:W-:-:S06]  /*56a0*/  WARPGROUP.ARRIVE ;  /* 0x00000000000079c5 */ /* 0x000fcc0000000000 */
[----:B------:R-:W-:Y:S01]  /*56b0*/  HGMMA.64x16x16.F32 R168, R28, gdesc[UR4].tnspB, R168, gsb0 ;  /* 0x402000041ca87df0 */ /* 0x000fe200080008a8 */
        /* <DEDUP_REMOVED lines=209> */
[----:B------:R-:W-:Y:S03]  /*63d0*/  HGMMA.64x16x16.F32 R168, R84, gdesc[UR4].tnspB, R168, gsb0 ;  /* 0x4020000454a87df0 */ /* 0x000fe600080008a8 */
[----:B------:R-:W-:Y:S02]  /*63e0*/  WARPGROUP.DEPBAR.LE gsb0, 0x0 ;  /* 0x00008000000079c5 */ /* 0x000fe40000010000 */
[----:B------:R-:W-:-:S06]  /*63f0*/  WARPGROUP.ARRIVE ;  /* 0x00000000000079c5 */ /* 0x000fcc0000000000 */
[----:B------:R-:W-:Y:S03]  /*6400*/  HGMMA.64x16x16.F32 R160, R84, gdesc[UR8].tnspB, R160, gsb0 ;  /* 0x4020000854a07df0 */ /* 0x000fe600080008a0 */
[----:B------:R-:W-:Y:S02]  /*6410*/  WARPGROUP.DEPBAR.LE gsb0, 0x0 ;  /* 0x00008000000079c5 */ /* 0x000fe40000010000 */
[----:B------:R-:W-:-:S06]  /*6420*/  WARPGROUP.ARRIVE ;  /* 0x00000000000079c5 */ /* 0x000fcc0000000000 */
[----:B------:R-:W-:Y:S03]  /*6430*/  HGMMA.64x16x16.F32 R152, R84, gdesc[UR12].tnspB, R152, gsb0 ;  /* 0x4020000c54987df0 */ /* 0x000fe60008000898 */
[----:B------:R-:W-:Y:S02]  /*6440*/  WARPGROUP.DEPBAR.LE gsb0, 0x0 ;  /* 0x00008000000079c5 */ /* 0x000fe40000010000 */
[----:B------:R-:W-:Y:S05]  /*6450*/  @!P0 BRA `(.L_x_21) ;  /* 0x0000000000048947 */ /* 0x000fea0003800000 */
[----:B------:R-:W-:Y:S01]  /*6460*/  BPT.TRAP 0x1 ;  /* 0x000000040000795c */ /* 0x000fe20000300000 */
.L_x_21:
[----:B------:R-:W-:Y:S02]  /*6470*/  UISETP.EQ.AND UP0, UPT, UR37, URZ, !UP0 ;  /* 0x0000003f2500728c */ /* 0x000fe4000c702270 */
[----:B------:R-:W-:Y:S02]  /*6480*/  UIADD3 UR6, UR36, 0x21028, URZ ;  /* 0x0002102824067890 */ /* 0x000fe4000fffe03f */
[----:B------:R-:W-:Y:S02]  /*6490*/  USEL UR7, URZ, 0x1, !UP0 ;  /* 0x000000013f077887 */ /* 0x000fe4000c000000 */
[----:B------:R-:W-:Y:S02]  /*64a0*/  UPRMT UR6, URZ, 0x654, UR6 ;  /* 0x000006543f067896 */ /* 0x000fe40008000006 */
[----:B------:R-:W-:-:S04]  /*64b0*/  USEL UR7, UR7, 0x2, UP1 ;  /* 0x0000000207077887 */ /* 0x000fc80008800000 */
[----:B------:R-:W-:-:S03]  /*64c0*/  UISETP.GT.U32.AND UP0, UPT, UR7, 0x1, UPT ;  /* 0x000000010700788c */ /* 0x000fc6000bf04070 */
[----:B------:R-:W-:Y:S03]  /*64d0*/  SYNCS.ARRIVE.TRANS64.RED.A1T0 RZ, [UR6], RZ ;  /* 0x000000ffffff79a7 */ /* 0x000fe60008100406 */
[----:B------:R-:W-:-:S13]  /*64e0*/  PLOP3.LUT P1, PT, PT, PT, UP0, 0x80, 0x0 ;  /* 0x000000000000781c */ /* 0x000fda0003f2f008 */
[----:B------:R-:W-:Y:S05]  /*64f0*/  @P1 BRA `(.L_x_22) ;  /* 0x0000000000041947 */ /* 0x000fea0003800000 */
[----:B------:R-:W-:Y:S01]  /*6500*/  BPT.TRAP 0x1 ;  /* 0x000000040000795c */ /* 0x000fe20000300000 */
.L_x_22:
[----:B-1----:R-:W1:Y:S02]  /*6510*/  LDC R5, c[0x0][0x28c] ;  /* 0x0000a300ff057b82 */ /* 0x002e640000000800 */
[----:B-1----:R-:W-:-:S13]  /*6520*/  ISETP.GE.AND P2, PT, R5, 0x101, PT ;  /* 0x000001010500780c */ /* 0x002fda0003f46270 */
[----:B------:R-:W-:Y:S05]  /*6530*/  @!P2 BRA `(.L_x_23) ;  /* 0x000000540008a947 */ /* 0x000fea0003800000 */
[----:B------:R-:W-:Y:S01]  /*6540*/  IADD3 R5, R5, 0xff, RZ ;  /* 0x000000ff05057810 */ /* 0x000fe20007ffe0ff */
[----:B------:R-:W-:Y:S01]  /*6550*/  UMOV UR19, 0x2 ;  /* 0x0000000200137882 */ /* 0x000fe20000000000 */
[----:B------:R-:W-:Y:S01]  /*6560*/  MOV R9, R0 ;  /* 0x0000000000097202 */ /* 0x000fe20000000f00 */
[----:B------:R-:W-:Y:S01]  /*6570*/  UMOV UR17, 0x1 ;  /* 0x0000000100117882 */ /* 0x000fe20000000000 */
[----:B------:R-:W-:Y:S01]  /*6580*/  SHF.R.S32.HI R6, RZ, 0x1f, R5 ;  /* 0x0000001fff067819 */ /* 0x000fe20000011405 */
[----:B------:R-:W-:Y:S01]  /*6590*/  ULDC UR21, c[0x0][0x604] ;  /* 0x0001810000157ab9 */ /* 0x000fe20000000800 */
[----:B------:R-:W-:Y:S02]  /*65a0*/  MOV R7, R4 ;  /* 0x0000000400077202 */ /* 0x000fe40000000f00 */
[----:B------:R-:W-:Y:S02]  /*65b0*/  LEA.HI R5, R6, R5, RZ, 0x8 ;  /* 0x0000000506057211 */ /* 0x000fe400078f40ff */
[----:B------:R-:W-:-:S02]  /*65c0*/  MOV R6, RZ ;  /* 0x000000ff00067202 */ /* 0x000fc40000000f00 */
[----:B------:R-:W-:-:S07]  /*65d0*/  SHF.R.S32.HI R5, RZ, 0x8, R5 ;  /* 0x00000008ff057819 */ /* 0x000fce0000011405 */
.L_x_34:
[----:B------:R-:W-:-:S13]  /*65e0*/  PLOP3.LUT P3, PT, PT, PT, UP1, 0x80, 0x0 ;  /* 0x000000000000781c */ /* 0x000fda0003f6f018 */
[----:B-1----:R-:W-:Y:S05]  /*65f0*/  @!P3 BRA `(.L_x_24) ;  /* 0x000000000004b947 */ /* 0x002fea0003800000 */
[----:B------:R-:W-:Y:S01]  /*6600*/  BPT.TRAP 0x1 ;  /* 0x000000040000795c */ /* 0x000fe20000300000 */
.L_x_24:
[----:B------:R-:W-:Y:S01]  /*6610*/  ULEA UR6, UR19, UR36, 0x3 ;  /* 0x0000002413067291 */ /* 0x000fe2000f8e183f */
[----:B------:R-:W-:-:S08]  /*6620*/  SHF.L.U32 R0, R6, 0x1f, RZ ;  /* 0x0000001f06007819 */ /* 0x000fd000000006ff */
[----:B------:R-:W1:Y:S02]  /*6630*/  SYNCS.PHASECHK.TRANS64.TRYWAIT P2, [UR6+0x21000], R0 ;  /* 0x02100000ff0075a7 */ /* 0x000e640008040146 */
[----:B-1----:R-:W-:Y:S05]  /*6640*/  @!P2 BRA `(.L_x_25) ;  /* 0x0000007c0064a947 */ /* 0x002fea0003800000 */
.L_x_95:
[----:B------:R-:W-:Y:S01]  /*6650*/  UIMAD UR6, UR19, 0x600, UR18 ;  /* 0x00000600130678a4 */ /* 0x000fe2000f8e0212 */
[----:B------:R-:W-:Y:S01]  /*6660*/  WARPGROUP.ARRIVE ;  /* 0x00000000000079c5 */ /* 0x000fe20000000000 */
[----:B------:R-:W-:Y:S01]  /*6670*/  UMOV UR7, 0xc0000010 ;  /* 0xc000001000077882 */ /* 0x000fe20000000000 */
[----:B------:R-:W-:Y:S01]  /*6680*/  UMOV UR11, 0xc0000010 ;  /* 0xc0000010000b7882 */ /* 0x000fe20000000000 */
[----:B------:R-:W-:Y:S02]  /*6690*/  UIADD3 UR10, UR6, 0x200, URZ ;  /* 0x00000200060a7890 */ /* 0x000fe4000fffe03f */
[----:B------:R-:W-:Y:S01]  /*66a0*/  UIADD3 UR14, UR6, 0x400, URZ ;  /* 0x00000400060e7890 */ /* 0x000fe2000fffe03f */
[----:B------:R-:W-:Y:S02]  /*66b0*/  UMOV UR15, 0xc0000010 ;  /* 0xc0000010000f7882 */ /* 0x000fe40000000000 */
[----:B------:R-:W-:Y:S01]  /*66c0*/  HGMMA.64x256x16.F32 R24, gdesc[UR4], RZ, !UPT, gsb0 ;  /* 0x03e00000041879f0 */ /* 0x000fe2000c0008ff */
[----:B------:R-:W-:-:S04]  /*66d0*/  UIADD3 UR6, UR19, 0x1, URZ ;  /* 0x0000000113067890 */ /* 0x000fc8000fffe03f */
[----:B------:R-:W-:-:S04]  /*66e0*/  UISETP.NE.AND UP0, UPT, UR6, 0x5, UPT ;  /* 0x000000050600788c */ /* 0x000fc8000bf05270 */
[----:B------:R-:W-:Y:S02]  /*66f0*/  USEL UR7, URZ, 0x1, UP0 ;  /* 0x000000013f077887 */ /* 0x000fe40008000000 */
[----:B------:R-:W-:-:S04]  /*6700*/  USEL UR6, UR6, URZ, UP0 ;  /* 0x0000003f06067287 */ /* 0x000fc80008000000 */
[----:B------:R-:W-:Y:S01]  /*6710*/  LOP3.LUT R6, R6, UR7, RZ, 0x3c, !PT ;  /* 0x0000000706067c12 */ /* 0x000fe2000f8e3cff */
[----:B------:R-:W-:Y:S02]  /*6720*/  WARPGROUP.DEPBAR.LE gsb0, 0x0 ;  /* 0x00008000000079c5 */ /* 0x000fe40000010000 */
[----:B------:R-:W-:-:S10]  /*6730*/  WARPGROUP.ARRIVE ;  /* 0x00000000000079c5 */ /* 0x000fd40000000000 */
[----:B------:R-:W-:Y:S03]  /*6740*/  HGMMA.64x256x16.F32 R24, gdesc[UR8], R24, gsb0 ;  /* 0x03e00000081879f0 */ /* 0x000fe60008000818 */
[----:B------:R-:W-:Y:S02]  /*6750*/  WARPGROUP.DEPBAR.LE gsb0, 0x0 ;  /* 0x00008000000079c5 */ /* 0x000fe40000010000 */
[----:B------:R-:W-:-:S15]  /*6760*/  WARPGROUP.ARRIVE ;  /* 0x00000000000079c5 */ /* 0x000fde0000000000 */
[----:B------:R-:W-:-:S08]  /*6770*/  NOP ;  /* 0x0000000000007918 */ /* 0x000fd00000000000 */
[----:B------:R-:W-:Y:S03]  /*6780*/  HGMMA.64x256x16.F32 R24, gdesc[UR12], R24, gsb0 ;  /* 0x03e000000c1879f0 */ /* 0x000fe60008000818 */
[----:B------:R-:W-:Y:S02]  /*6790*/  WARPGROUP.DEPBAR.LE gsb0, 0x0 ;  /* 0x00008000000079c5 */ /* 0x000fe40000010000 */
[----:B------:R-:W-:Y:S05]  /*67a0*/  @!P3 BRA `(.L_x_26) ;  /* 0x000000000004b947 */ /* 0x000fea0003800000 */
[----:B------:R-:W-:Y:S01]  /*67b0*/  BPT.TRAP 0x1 ;  /* 0x000000040000795c */ /* 0x000fe20000300000 */
.L_x_26:
[----:B-1----:R-:W-:Y:S01]  /*67c0*/  FMNMX R0, R24, R9, !PT ;  /* 0x0000000918007209 */ /* 0x002fe20007800000 */
[----:B------:R-:W-:-:S03]  /*67d0*/  ULEA UR7, UR6, UR36, 0x3 ;  /* 0x0000002406077291 */ /* 0x000fc6000f8e183f */
        /* <DEDUP_REMOVED lines=62> */
[----:B------:R-:W-:-:S05]  /*6bc0*/  FMNMX R4, R149, R0, !PT ;  /* 0x0000000095047209 */ /* 0x000fca0007800000 */
[----:B------:R-:W1:Y:S02]  /*6bd0*/  SHFL.BFLY PT, R11, R4, 0x1, 0x1f ;  /* 0x0c201f00040b7f89 */ /* 0x000e6400000e0000 */
[----:B-1----:R-:W-:Y:S02]  /*6be0*/  FMNMX R11, R4, R11, !PT ;  /* 0x0000000b040b7209 */ /* 0x002fe40007800000 */
[----:B------:R-:W-:-:S03]  /*6bf0*/  FMNMX R4, R26, R7, !PT ;  /* 0x000000071a047209 */ /* 0x000fc60007800000 */
[----:B------:R-:W1:Y:S01]  /*6c00*/  SHFL.BFLY PT, R0, R11, 0x2, 0x1f ;  /* 0x0c401f000b007f89 */ /* 0x000e6200000e0000 */
[----:B------:R-:W-:-:S04]  /*6c10*/  FMNMX R13, R27, R4, !PT ;  /* 0x000000041b0d7209 */ /* 0x000fc80007800000 */
[----:B------:R-:W-:-:S04]  /*6c20*/  FMNMX R4, R30, R13, !PT ;  /* 0x0000000d1e047209 */ /* 0x000fc80007800000 */
[----:B------:R-:W-:-:S04]  /*6c30*/  FMNMX R13, R31, R4, !PT ;  /* 0x000000041f0d7209 */ /* 0x000fc80007800000 */
[----:B------:R-:W-:-:S04]  /*6c40*/  FMNMX R4, R34, R13, !PT ;  /* 0x0000000d22047209 */ /* 0x000fc80007800000 */
[----:B------:R-:W-:-:S04]  /*6c50*/  FMNMX R13, R35, R4, !PT ;  /* 0x00000004230d7209 */ /* 0x000fc80007800000 */
[----:B------:R-:W-:Y:S02]  /*6c60*/  FMNMX R4, R38, R13, !PT ;  /* 0x0000000d26047209 */ /* 0x000fe40007800000 */
[----:B-1----:R-:W-:Y:S02]  /*6c70*/  FMNMX R0, R11, R0, !PT ;  /* 0x000000000b007209 */ /* 0x002fe40007800000 */
[----:B------:R-:W-:Y:S02]  /*6c80*/  FMNMX R15, R39, R4, !PT ;  /* 0x00000004270f7209 */ /* 0x000fe40007800000 */
[----:B------:R-:W-:Y:S02]  /*6c90*/  FSETP.NEU.AND P2, PT, R0, -INF , PT ;  /* 0xff8000000000780b */ /* 0x000fe40003f4d000 */
[----:B------:R-:W-:Y:S02]  /*6ca0*/  FMNMX R4, R42, R15, !PT ;  /* 0x0000000f2a047209 */ /* 0x000fe40007800000 */
[----:B------:R-:W-:-:S02]  /*6cb0*/  FSEL R8, R0, RZ, P2 ;  /* 0x000000ff00087208 */ /* 0x000fc40001000000 */
[----:B------:R-:W-:-:S03]  /*6cc0*/  FMNMX R15, R43, R4, !PT ;  /* 0x000000042b0f7209 */ /* 0x000fc60007800000 */
[----:B------:R-:W-:Y:S01]  /*6cd0*/  FMUL R183, R8, UR21 ;  /* 0x0000001508b77c20 */ /* 0x000fe20008400000 */
[----:B------:R-:W-:-:S03]  /*6ce0*/  FMNMX R4, R46, R15, !PT ;  /* 0x0000000f2e047209 */ /* 0x000fc60007800000 */
[--C-:B------:R-:W-:Y:S01]  /*6cf0*/  FFMA R24, R24, UR21, -R183.reuse ;  /* 0x0000001518187c23 */ /* 0x100fe200080008b7 */
[--C-:B------:R-:W-:Y:S01]  /*6d00*/  FFMA R25, R25, UR21, -R183.reuse ;  /* 0x0000001519197c23 */ /* 0x100fe200080008b7 */
[--C-:B------:R-:W-:Y:S01]  /*6d10*/  FFMA R29, R29, UR21, -R183.reuse ;  /* 0x000000151d1d7c23 */ /* 0x100fe200080008b7 */
[--C-:B------:R-:W-:Y:S01]  /*6d20*/  FFMA R182, R28, UR21, -R183.reuse ;  /* 0x000000151cb67c23 */ /* 0x100fe200080008b7 */
[--C-:B------:R-:W-:Y:S01]  /*6d30*/  FFMA R33, R33, UR21, -R183.reuse ;  /* 0x0000001521217c23 */ /* 0x100fe200080008b7 */
[----:B------:R-:W-:Y:S01]  /*6d40*/  FSETP.GEU.AND P5, PT, R24, -126, PT ;  /* 0xc2fc00001800780b */ /* 0x000fe20003fae000 */
        /* <DEDUP_REMOVED lines=9> */
[--C-:B------:R-:W-:Y:S01]  /*6de0*/  FFMA R41, R41, UR21, -R183.reuse ;  /* 0x0000001529297c23 */ /* 0x100fe200080008b7 */
[--C-:B------:R-:W-:Y:S01]  /*6df0*/  FFMA R12, R45, UR21, -R183.reuse ;  /* 0x000000152d0c7c23 */ /* 0x100fe200080008b7 */
[--C-:B------:R-:W-:Y:S01]  /*6e00*/  FFMA R37, R48, UR21, -R183.reuse ;  /* 0x0000001530257c23 */ /* 0x100fe200080008b7 */
[----:B------:R-:W-:Y:S01]  /*6e10*/  @!P5 FMUL R24, R24, 0.5 ;  /* 0x3f0000001818d820 */ /* 0x000fe20000400000 */
[--C-:B------:R-:W-:Y:S01]  /*6e20*/  FFMA R13, R53, UR21, -R183.reuse ;  /* 0x00000015350d7c23 */ /* 0x100fe200080008b7 */
[----:B------:R-:W-:Y:S01]  /*6e30*/  @!P2 FMUL R25, R25, 0.5 ;  /* 0x3f0000001919a820 */ /* 0x000fe20000400000 */
[--C-:B------:R-:W-:Y:S01]  /*6e40*/  FFMA R52, R52, UR21, -R183.reuse ;  /* 0x0000001534347c23 */ /* 0x100fe200080008b7 */
[----:B------:R-:W1:Y:S01]  /*6e50*/  MUFU.EX2 R28, R24 ;  /* 0x00000018001c7308 */ /* 0x000e620000000800 */
[----:B------:R-:W-:Y:S01]  /*6e60*/  @!P3 FMUL R29, R29, 0.5 ;  /* 0x3f0000001d1db820 */ /* 0x000fe20000400000 */
[----:B------:R-:W-:Y:S01]  /*6e70*/  @!P6 FMUL R182, R182, 0.5 ;  /* 0x3f000000b6b6e820 */ /* 0x000fe20000400000 */
[--C-:B------:R-:W-:Y:S01]  /*6e80*/  FFMA R60, R60, UR21, -R183.reuse ;  /* 0x000000153c3c7c23 */ /* 0x100fe200080008b7 */
[----:B------:R-:W-:Y:S01]  /*6e90*/  @!P4 FMUL R32, R32, 0.5 ;  /* 0x3f0000002020c820 */ /* 0x000fe20000400000 */
[----:B------:R-:W-:Y:S01]  /*6ea0*/  FMNMX R15, R47, R4, !PT ;  /* 0x000000042f0f7209 */ /* 0x000fe20007800000 */
[--C-:B------:R-:W-:Y:S01]  /*6eb0*/  FFMA R45, R64, UR21, -R183.reuse ;  /* 0x00000015402d7c23 */ /* 0x100fe200080008b7 */
[--C-:B------:R-:W-:Y:S01]  /*6ec0*/  FFMA R14, R61, UR21, -R183.reuse ;  /* 0x000000153d0e7c23 */ /* 0x100fe200080008b7 */
[----:B------:R-:W2:Y:S01]  /*6ed0*/  MUFU.EX2 R25, R25 ;  /* 0x0000001900197308 */ /* 0x000ea20000000800 */
[----:B------:R-:W-:Y:S01]  /*6ee0*/  FMNMX R4, R50, R15, !PT ;  /* 0x0000000f32047209 */ /* 0x000fe20007800000 */
[--C-:B------:R-:W-:Y:S01]  /*6ef0*/  FFMA R68, R68, UR21, -R183.reuse ;  /* 0x0000001544447c23 */ /* 0x100fe200080008b7 */
[--C-:B------:R-:W-:Y:S01]  /*6f00*/  FFMA R48, R73, UR21, -R183.reuse ;  /* 0x0000001549307c23 */ /* 0x100fe200080008b7 */
[--C-:B------:R-:W-:Y:S01]  /*6f10*/  FFMA R76, R76, UR21, -R183.reuse ;  /* 0x000000154c4c7c23 */ /* 0x100fe200080008b7 */
[----:B------:R-:W-:Y:S01]  /*6f20*/  FMNMX R15, R51, R4, !PT ;  /* 0x00000004330f7209 */ /* 0x000fe20007800000 */
[--C-:B------:R-:W-:Y:S01]  /*6f30*/  FFMA R53, R80, UR21, -R183.reuse ;  /* 0x0000001550357c23 */ /* 0x100fe200080008b7 */
[--C-:B------:R-:W-:Y:S01]  /*6f40*/  FFMA R16, R77, UR21, -R183.reuse ;  /* 0x000000154d107c23 */ /* 0x100fe200080008b7 */
[----:B------:R-:W3:Y:S01]  /*6f50*/  MUFU.EX2 R29, R29 ;  /* 0x0000001d001d7308 */ /* 0x000ee20000000800 */
[----:B-1----:R-:W-:Y:S01]  /*6f60*/  @!P5 FMUL R28, R28, R28 ;  /* 0x0000001c1c1cd220 */ /* 0x002fe20000400000 */
[----:B------:R-:W-:Y:S01]  /*6f70*/  FSETP.GEU.AND P5, PT, R33, -126, PT ;  /* 0xc2fc00002100780b */ /* 0x000fe20003fae000 */
[--C-:B------:R-:W-:Y:S01]  /*6f80*/  FFMA R80, R84, UR21, -R183.reuse ;  /* 0x0000001554507c23 */ /* 0x100fe200080008b7 */
[----:B------:R-:W-:Y:S01]  /*6f90*/  FMNMX R4, R54, R15, !PT ;  /* 0x0000000f36047209 */ /* 0x000fe20007800000 */
[--C-:B------:R-:W-:Y:S01]  /*6fa0*/  FFMA R18, R93, UR21, -R183.reuse ;  /* 0x000000155d127c23 */ /* 0x100fe200080008b7 */
[--C-:B------:R-:W-:Y:S01]  /*6fb0*/  FFMA R77, R92, UR21, -R183.reuse ;  /* 0x000000155c4d7c23 */ /* 0x100fe200080008b7 */
[--C-:B------:R-:W-:Y:S01]  /*6fc0*/  FFMA R61, R96, UR21, -R183.reuse ;  /* 0x00000015603d7c23 */ /* 0x100fe200080008b7 */
[----:B------:R-:W1:Y:S01]  /*6fd0*/  MUFU.EX2 R182, R182 ;  /* 0x000000b600b67308 */ /* 0x000e620000000800 */
[----:B--2---:R-:W-:Y:S01]  /*6fe0*/  @!P2 FMUL R25, R25, R25 ;  /* 0x000000191919a220 */ /* 0x004fe20000400000 */
[----:B------:R-:W-:Y:S01]  /*6ff0*/  FSETP.GEU.AND P2, PT, R36, -126, PT ;  /* 0xc2fc00002400780b */ /* 0x000fe20003f4e000 */
[--C-:B------:R-:W-:Y:S01]  /*7000*/  FFMA R64, R104, UR21, -R183.reuse ;  /* 0x0000001568407c23 */ /* 0x100fe200080008b7 */
[----:B------:R-:W-:Y:S01]  /*7010*/  FMNMX R15, R55, R4, !PT ;  /* 0x00000004370f7209 */ /* 0x000fe20007800000 */
[--C-:B------:R-:W-:Y:S01]  /*7020*/  FFMA R20, R101, UR21, -R183.reuse ;  /* 0x0000001565147c23 */ /* 0x100fe200080008b7 */
[--C-:B------:R-:W-:Y:S01]  /*7030*/  FFMA R73, R116, UR21, -R183.reuse ;  /* 0x0000001574497c23 */ /* 0x100fe200080008b7 */
[----:B------:R-:W-:Y:S01]  /*7040*/  @!P5 FMUL R33, R33, 0.5 ;  /* 0x3f0000002121d820 */ /* 0x000fe20000400000 */
[----:B------:R-:W2:Y:S01]  /*7050*/  MUFU.EX2 R24, R32 ;  /* 0x0000002000187308 */ /* 0x000ea20000000800 */
[----:B---3--:R-:W-:Y:S01]  /*7060*/  @!P3 FMUL R29, R29, R29 ;  /* 0x0000001d1d1db220 */ /* 0x008fe20000400000 */
[----:B------:R-:W-:Y:S01]  /*7070*/  FSETP.GEU.AND P3, PT, R40, -126, PT ;  /* 0xc2fc00002800780b */ /* 0x000fe20003f6e000 */
[--C-:B------:R-:W-:Y:S01]  /*7080*/  FFMA R22, R117, UR21, -R183.reuse ;  /* 0x0000001575167c23 */ /* 0x100fe200080008b7 */
[----:B------:R-:W-:Y:S01]  /*7090*/  FMNMX R4, R58, R15, !PT ;  /* 0x0000000f3a047209 */ /* 0x000fe20007800000 */
[--C-:B------:R-:W-:Y:S01]  /*70a0*/  FFMA R84, R121, UR21, -R183.reuse ;  /* 0x0000001579547c23 */ /* 0x100fe200080008b7 */
[--C-:B------:R-:W-:Y:S01]  /*70b0*/  FFMA R10, R128, UR21, -R183.reuse ;  /* 0x00000015800a7c23 */ /* 0x100fe200080008b7 */
[----:B------:R-:W-:Y:S01]  /*70c0*/  @!P2 FMUL R36, R36, 0.5 ;  /* 0x3f0000002424a820 */ /* 0x000fe20000400000 */
[----:B------:R-:W3:Y:S01]  /*70d0*/  MUFU.EX2 R181, R33 ;  /* 0x0000002100b57308 */ /* 0x000ee20000000800 */
[----:B-1----:R-:W-:Y:S01]  /*70e0*/  @!P6 FMUL R182, R182, R182 ;  /* 0x000000b6b6b6e220 */ /* 0x002fe20000400000 */
[----:B------:R-:W-:Y:S01]  /*70f0*/  FSETP.GEU.AND P6, PT, R11, -126, PT ;  /* 0xc2fc00000b00780b */ /* 0x000fe20003fce000 */
[--C-:B------:R-:W-:Y:S01]  /*7100*/  FFMA R93, R132, UR21, -R183.reuse ;  /* 0x00000015845d7c23 */ /* 0x100fe200080008b7 */
[----:B------:R-:W-:Y:S01]  /*7110*/  FMNMX R15, R59, R4, !PT ;  /* 0x000000043b0f7209 */ /* 0x000fe20007800000 */
[--C-:B------:R-:W-:Y:S01]  /*7120*/  FFMA R92, R136, UR21, -R183.reuse ;  /* 0x00000015885c7c23 */ /* 0x100fe200080008b7 */
[--C-:B------:R-:W-:Y:S01]  /*7130*/  FFMA R96, R140, UR21, -R183.reuse ;  /* 0x000000158c607c23 */ /* 0x100fe200080008b7 */
[----:B------:R-:W-:Y:S01]  /*7140*/  @!P3 FMUL R40, R40, 0.5 ;  /* 0x3f0000002828b820 */ /* 0x000fe20000400000 */
[----:B------:R1:W4:Y:S01]  /*7150*/  MUFU.EX2 R180, R36 ;  /* 0x0000002400b47308 */ /* 0x0003220000000800 */
[----:B--2---:R-:W-:Y:S01]  /*7160*/  @!P4 FMUL R24, R24, R24 ;  /* 0x000000181818c220 */ /* 0x004fe20000400000 */
[----:B------:R-:W-:Y:S01]  /*7170*/  FSETP.GEU.AND P4, PT, R41, -126, PT ;  /* 0xc2fc00002900780b */ /* 0x000fe20003f8e000 */
[--C-:B------:R-:W-:Y:S01]  /*7180*/  FFMA R104, R149, UR21, -R183.reuse ;  /* 0x0000001595687c23 */ /* 0x100fe200080008b7 */
[----:B------:R-:W-:Y:S01]  /*7190*/  FMNMX R4, R62, R15, !PT ;  /* 0x0000000f3e047209 */ /* 0x000fe20007800000 */
[----:B------:R-:W-:-:S02]  /*71a0*/  FFMA R15, R69, UR21, -R183 ;  /* 0x00000015450f7c23 */ /* 0x000fc400080008b7 */
[----:B------:R-:W-:Y:S01]  /*71b0*/  @!P6 FMUL R11, R11, 0.5 ;  /* 0x3f0000000b0be820 */ /* 0x000fe20000400000 */
[----:B------:R2:W5:Y:S01]  /*71c0*/  MUFU.EX2 R33, R40 ;  /* 0x0000002800217308 */ /* 0x0005620000000800 */
[----:B---3--:R-:W-:Y:S01]  /*71d0*/  @!P5 FMUL R181, R181, R181 ;  /* 0x000000b5b5b5d220 */ /* 0x008fe20000400000 */
[----:B------:R-:W-:Y:S01]  /*71e0*/  FSETP.GEU.AND P5, PT, R44, -126, PT ;  /* 0xc2fc00002c00780b */ /* 0x000fe20003fae000 */
[--C-:B-1----:R-:W-:Y:S01]  /*71f0*/  FFMA R36, R49, UR21, -R183.reuse ;  /* 0x0000001531247c23 */ /* 0x102fe200080008b7 */
[--C-:B------:R-:W-:Y:S01]  /*7200*/  FFMA R49, R72, UR21, -R183.reuse ;  /* 0x0000001548317c23 */ /* 0x100fe200080008b7 */
[----:B------:R-:W-:Y:S01]  /*7210*/  FMNMX R17, R63, R4, !PT ;  /* 0x000000043f117209 */ /* 0x000fe20007800000 */
[--C-:B------:R-:W-:Y:S01]  /*7220*/  FFMA R72, R112, UR21, -R183.reuse ;  /* 0x0000001570487c23 */ /* 0x100fe200080008b7 */
[----:B------:R-:W-:Y:S01]  /*7230*/  @!P4 FMUL R41, R41, 0.5 ;  /* 0x3f0000002929c820 */ /* 0x000fe20000400000 */
[----:B------:R-:W1:Y:S01]  /*7240*/  MUFU.EX2 R11, R11 ;  /* 0x0000000b000b7308 */ /* 0x000e620000000800 */
[----:B----4-:R-:W-:Y:S01]  /*7250*/  @!P2 FMUL R180, R180, R180 ;  /* 0x000000b4b4b4a220 */ /* 0x010fe20000400000 */
[----:B------:R-:W-:Y:S01]  /*7260*/  FSETP.GEU.AND P2, PT, R12, -126, PT ;  /* 0xc2fc00000c00780b */ /* 0x000fe20003f4e000 */
[--C-:B--2---:R-:W-:Y:S01]  /*7270*/  FFMA R40, R57, UR21, -R183.reuse ;  /* 0x0000001539287c23 */ /* 0x104fe200080008b7 */
[----:B------:R-:W-:Y:S01]  /*7280*/  FMNMX R4, R66, R17, !PT ;  /* 0x0000001142047209 */ /* 0x000fe20007800000 */
[--C-:B------:R-:W-:Y:S01]  /*7290*/  FFMA R57, R88, UR21, -R183.reuse ;  /* 0x0000001558397c23 */ /* 0x100fe200080008b7 */
[----:B------:R-:W-:Y:S01]  /*72a0*/  FFMA R88, R133, UR21, -R183 ;  /* 0x0000001585587c23 */ /* 0x000fe200080008b7 */
[----:B------:R-:W-:Y:S01]  /*72b0*/  @!P5 FMUL R44, R44, 0.5 ;  /* 0x3f0000002c2cd820 */ /* 0x000fe20000400000 */
[----:B------:R2:W3:Y:S01]  /*72c0*/  MUFU.EX2 R32, R41 ;  /* 0x0000002900207308 */ /* 0x0004e20000000800 */
[----:B-----5:R-:W-:Y:S01]  /*72d0*/  @!P3 FMUL R33, R33, R33 ;  /* 0x000000212121b220 */ /* 0x020fe20000400000 */
[----:B------:R-:W-:-:S02]  /*72e0*/  FSETP.GEU.AND P3, PT, R36, -126, PT ;  /* 0xc2fc00002400780b */ /* 0x000fc40003f6e000 */
[----:B------:R-:W-:-:S03]  /*72f0*/  FMNMX R17, R67, R4, !PT ;  /* 0x0000000443117209 */ /* 0x000fc60007800000 */
[----:B------:R-:W-:Y:S01]  /*7300*/  @!P2 FMUL R12, R12, 0.5 ;  /* 0x3f0000000c0ca820 */ /* 0x000fe20000400000 */
[----:B------:R4:W5:Y:S01]  /*7310*/  MUFU.EX2 R179, R44 ;  /* 0x0000002c00b37308 */ /* 0x0009620000000800 */
[----:B-1----:R-:W-:Y:S01]  /*7320*/  @!P6 FMUL R11, R11, R11 ;  /* 0x0000000b0b0be220 */ /* 0x002fe20000400000 */
[----:B------:R-:W-:Y:S01]  /*7330*/  FSETP.GEU.AND P6, PT, R37, -126, PT ;  /* 0xc2fc00002500780b */ /* 0x000fe20003fce000 */
[--C-:B--2---:R-:W-:Y:S01]  /*7340*/  FFMA R41, R56, UR21, -R183.reuse ;  /* 0x0000001538297c23 */ /* 0x104fe200080008b7 */
[----:B------:R-:W-:Y:S01]  /*7350*/  FMNMX R4, R70, R17, !PT ;  /* 0x0000001146047209 */ /* 0x000fe20007800000 */
[--C-:B------:R-:W-:Y:S02]  /*7360*/  FFMA R56, R89, UR21, -R183.reuse ;  /* 0x0000001559387c23 */ /* 0x100fe400080008b7 */
[----:B------:R-:W-:Y:S01]  /*7370*/  @!P3 FMUL R36, R36, 0.5 ;  /* 0x3f0000002424b820 */ /* 0x000fe20000400000 */
[----:B------:R-:W1:Y:S01]  /*7380*/  MUFU.EX2 R12, R12 ;  /* 0x0000000c000c7308 */ /* 0x000e620000000800 */
[----:B---3--:R-:W-:Y:S01]  /*7390*/  @!P4 FMUL R32, R32, R32 ;  /* 0x000000202020c220 */ /* 0x008fe20000400000 */
[----:B------:R-:W-:Y:S01]  /*73a0*/  FSETP.GEU.AND P4, PT, R52, -126, PT ;  /* 0xc2fc00003400780b */ /* 0x000fe20003f8e000 */
[--C-:B----4-:R-:W-:Y:S01]  /*73b0*/  FFMA R44, R65, UR21, -R183.reuse ;  /* 0x00000015412c7c23 */ /* 0x110fe200080008b7 */
[----:B------:R-:W-:Y:S01]  /*73c0*/  FMNMX R17, R71, R4, !PT ;  /* 0x0000000447117209 */ /* 0x000fe20007800000 */
[--C-:B------:R-:W-:Y:S01]  /*73d0*/  FFMA R65, R100, UR21, -R183.reuse ;  /* 0x0000001564417c23 */ /* 0x100fe200080008b7 */
[----:B------:R-:W-:Y:S01]  /*73e0*/  FFMA R100, R144, UR21, -R183 ;  /* 0x0000001590647c23 */ /* 0x000fe200080008b7 */
[----:B------:R-:W-:Y:S01]  /*73f0*/  @!P6 FMUL R37, R37, 0.5 ;  /* 0x3f0000002525e820 */ /* 0x000fe20000400000 */
[----:B------:R-:W2:Y:S01]  /*7400*/  MUFU.EX2 R36, R36 ;  /* 0x0000002400247308 */ /* 0x000ea20000000800 */
[----:B-----5:R-:W-:Y:S01]  /*7410*/  @!P5 FMUL R179, R179, R179 ;  /* 0x000000b3b3b3d220 */ /* 0x020fe20000400000 */
[----:B------:R-:W-:-:S02]  /*7420*/  FSETP.GEU.AND P5, PT, R13, -126, PT ;  /* 0xc2fc00000d00780b */ /* 0x000fc40003fae000 */
[----:B------:R-:W-:-:S03]  /*7430*/  FMNMX R4, R74, R17, !PT ;  /* 0x000000114a047209 */ /* 0x000fc60007800000 */
[----:B------:R-:W-:Y:S01]  /*7440*/  @!P4 FMUL R52, R52, 0.5 ;  /* 0x3f0000003434c820 */ /* 0x000fe20000400000 */
[----:B------:R-:W3:Y:S01]  /*7450*/  MUFU.EX2 R37, R37 ;  /* 0x0000002500257308 */ /* 0x000ee20000000800 */
[----:B-1----:R-:W-:Y:S01]  /*7460*/  @!P2 FMUL R12, R12, R12 ;  /* 0x0000000c0c0ca220 */ /* 0x002fe20000400000 */
[----:B------:R-:W-:Y:S02]  /*7470*/  FSETP.GEU.AND P2, PT, R41, -126, PT ;  /* 0xc2fc00002900780b */ /* 0x000fe40003f4e000 */
[----:B------:R-:W-:-:S03]  /*7480*/  FMNMX R17, R75, R4, !PT ;  /* 0x000000044b117209 */ /* 0x000fc60007800000 */
[----:B------:R-:W-:Y:S01]  /*7490*/  @!P5 FMUL R13, R13, 0.5 ;  /* 0x3f0000000d0dd820 */ /* 0x000fe20000400000 */
[----:B------:R1:W4:Y:S01]  /*74a0*/  MUFU.EX2 R178, R52 ;  /* 0x0000003400b27308 */ /* 0x0003220000000800 */
[----:B--2---:R-:W-:Y:S01]  /*74b0*/  @!P3 FMUL R36, R36, R36 ;  /* 0x000000242424b220 */ /* 0x004fe20000400000 */
[----:B------:R-:W-:Y:S02]  /*74c0*/  FSETP.GEU.AND P3, PT, R60, -126, PT ;  /* 0xc2fc00003c00780b */ /* 0x000fe40003f6e000 */
[----:B------:R-:W-:-:S03]  /*74d0*/  FMNMX R4, R78, R17, !PT ;  /* 0x000000114e047209 */ /* 0x000fc60007800000 */
[----:B------:R-:W-:Y:S01]  /*74e0*/  @!P2 FMUL R41, R41, 0.5 ;  /* 0x3f0000002929a820 */ /* 0x000fe20000400000 */
[----:B------:R-:W2:Y:S01]  /*74f0*/  MUFU.EX2 R13, R13 ;  /* 0x0000000d000d7308 */ /* 0x000ea20000000800 */
[----:B---3--:R-:W-:Y:S01]  /*7500*/  @!P6 FMUL R37, R37, R37 ;  /* 0x000000252525e220 */ /* 0x008fe20000400000 */
[----:B------:R-:W-:Y:S01]  /*7510*/  FSETP.GEU.AND P6, PT, R40, -126, PT ;  /* 0xc2fc00002800780b */ /* 0x000fe20003fce000 */
[----:B-1----:R-:W-:Y:S01]  /*7520*/  FFMA R52, R81, UR21, -R183 ;  /* 0x0000001551347c23 */ /* 0x002fe200080008b7 */
[----:B------:R-:W-:-:S03]  /*7530*/  FMNMX R17, R79, R4, !PT ;  /* 0x000000044f117209 */ /* 0x000fc60007800000 */
[----:B------:R-:W-:Y:S01]  /*7540*/  @!P3 FMUL R60, R60, 0.5 ;  /* 0x3f0000003c3cb820 */ /* 0x000fe20000400000 */
[----:B------:R-:W1:Y:S01]  /*7550*/  MUFU.EX2 R41, R41 ;  /* 0x0000002900297308 */ /* 0x000e620000000800 */
[----:B----4-:R-:W-:Y:S01]  /*7560*/  @!P4 FMUL R178, R178, R178 ;  /* 0x000000b2b2b2c220 */ /* 0x010fe20000400000 */
        /* <DEDUP_REMOVED lines=9> */
[----:B-1----:R-:W-:Y:S01]  /*7600*/  @!P2 FMUL R41, R41, R41 ;  /* 0x000000292929a220 */ /* 0x002fe20000400000 */
[----:B------:R-:W-:Y:S01]  /*7610*/  FSETP.GEU.AND P2, PT, R44, -126, PT ;  /* 0xc2fc00002c00780b */ /* 0x000fe20003f4e000 */
[--C-:B---3--:R-:W-:Y:S01]  /*7620*/  FFMA R60, R97, UR21, -R183.reuse ;  /* 0x00000015613c7c23 */ /* 0x108fe200080008b7 */
[----:B------:R-:W-:Y:S01]  /*7630*/  FMNMX R4, R86, R17, !PT ;  /* 0x0000001156047209 */ /* 0x000fe20007800000 */
[--C-:B------:R-:W-:Y:S01]  /*7640*/  FFMA R17, R85, UR21, -R183.reuse ;  /* 0x0000001555117c23 */ /* 0x100fe200080008b7 */
[----:B------:R-:W-:Y:S01]  /*7650*/  FFMA R97, R137, UR21, -R183 ;  /* 0x0000001589617c23 */ /* 0x000fe200080008b7 */
[----:B------:R-:W-:Y:S01]  /*7660*/  @!P5 FMUL R45, R45, 0.5 ;  /* 0x3f0000002d2dd820 */ /* 0x000fe20000400000 */
[----:B------:R-:W1:Y:S01]  /*7670*/  MUFU.EX2 R14, R14 ;  /* 0x0000000e000e7308 */ /* 0x000e620000000800 */
[----:B----4-:R-:W-:Y:S01]  /*7680*/  @!P3 FMUL R177, R177, R177 ;  /* 0x000000b1b1b1b220 */ /* 0x010fe20000400000 */
[----:B------:R-:W-:-:S02]  /*7690*/  FSETP.GEU.AND P3, PT, R15, -126, PT ;  /* 0xc2fc00000f00780b */ /* 0x000fc40003f6e000 */
[----:B------:R-:W-:-:S03]  /*76a0*/  FMNMX R19, R87, R4, !PT ;  /* 0x0000000457137209 */ /* 0x000fc60007800000 */
[----:B------:R-:W-:Y:S01]  /*76b0*/  @!P2 FMUL R44, R44, 0.5 ;  /* 0x3f0000002c2ca820 */ /* 0x000fe20000400000 */
[----:B------:R-:W3:Y:S01]  /*76c0*/  MUFU.EX2 R45, R45 ;  /* 0x0000002d002d7308 */ /* 0x000ee20000000800 */
[----:B--2---:R-:W-:Y:S01]  /*76d0*/  @!P6 FMUL R40, R40, R40 ;  /* 0x000000282828e220 */ /* 0x004fe20000400000 */
[----:B------:R-:W-:Y:S02]  /*76e0*/  FSETP.GEU.AND P6, PT, R68, -126, PT ;  /* 0xc2fc00004400780b */ /* 0x000fe40003fce000 */
[----:B------:R-:W-:-:S03]  /*76f0*/  FMNMX R4, R90, R19, !PT ;  /* 0x000000135a047209 */ /* 0x000fc60007800000 */
[----:B------:R-:W-:Y:S01]  /*7700*/  @!P3 FMUL R15, R15, 0.5 ;  /* 0x3f0000000f0fb820 */ /* 0x000fe20000400000 */
[----:B------:R-:W2:Y:S01]  /*7710*/  MUFU.EX2 R44, R44 ;  /* 0x0000002c002c7308 */ /* 0x000ea20000000800 */
[----:B-1----:R-:W-:Y:S01]  /*7720*/  @!P4 FMUL R14, R14, R14 ;  /* 0x0000000e0e0ec220 */ /* 0x002fe20000400000 */
[----:B------:R-:W-:Y:S02]  /*7730*/  FSETP.GEU.AND P4, PT, R49, -126, PT ;  /* 0xc2fc00003100780b */ /* 0x000fe40003f8e000 */
[----:B------:R-:W-:-:S03]  /*7740*/  FMNMX R19, R91, R4, !PT ;  /* 0x000000045b137209 */ /* 0x000fc60007800000 */
[----:B------:R-:W-:Y:S01]  /*7750*/  @!P6 FMUL R68, R68, 0.5 ;  /* 0x3f0000004444e820 */ /* 0x000fe20000400000 */
[----:B------:R-:W1:Y:S01]  /*7760*/  MUFU.EX2 R15, R15 ;  /* 0x0000000f000f7308 */ /* 0x000e620000000800 */
[----:B---3--:R-:W-:Y:S01]  /*7770*/  @!P5 FMUL R45, R45, R45 ;  /* 0x0000002d2d2dd220 */ /* 0x008fe20000400000 */
        /* <DEDUP_REMOVED lines=11> */
[----:B---3--:R-:W-:Y:S01]  /*7830*/  FFMA R68, R124, UR21, -R183 ;  /* 0x000000157c447c23 */ /* 0x008fe200080008b7 */
        /* <DEDUP_REMOVED lines=51> */
[----:B------:R-:W-:Y:S01]  /*7b70*/  FMNMX R4, R118, R19, !PT ;  /* 0x0000001376047209 */ /* 0x000fe20007800000 */
[----:B------:R-:W-:Y:S02]  /*7b80*/  FFMA R19, R105, UR21, -R183 ;  /* 0x0000001569137c23 */ /* 0x000fe400080008b7 */
[----:B------:R-:W-:Y:S01]  /*7b90*/  @!P2 FMUL R61, R61, 0.5 ;  /* 0x3f0000003d3da820 */ /* 0x000fe20000400000 */
[----:B------:R-:W3:Y:S01]  /*7ba0*/  MUFU.EX2 R18, R18 ;  /* 0x0000001200127308 */ /* 0x000ee20000000800 */
[----:B--2---:R-:W-:Y:S01]  /*7bb0*/  @!P6 FMUL R57, R57, R57 ;  /* 0x000000393939e220 */ /* 0x004fe20000400000 */
[----:B------:R-:W-:-:S02]  /*7bc0*/  FSETP.GEU.AND P6, PT, R60, -126, PT ;  /* 0xc2fc00003c00780b */ /* 0x000fc40003fce000 */
[----:B------:R-:W-:-:S03]  /*7bd0*/  FMNMX R21, R119, R4, !PT ;  /* 0x0000000477157209 */ /* 0x000fc60007800000 */
[----:B------:R-:W-:Y:S01]  /*7be0*/  @!P3 FMUL R65, R65, 0.5 ;  /* 0x3f0000004141b820 */ /* 0x000fe20000400000 */
[----:B------:R-:W2:Y:S01]  /*7bf0*/  MUFU.EX2 R61, R61 ;  /* 0x0000003d003d7308 */ /* 0x000ea20000000800 */
[----:B-1----:R-:W-:Y:S01]  /*7c00*/  @!P4 FMUL R77, R77, R77 ;  /* 0x0000004d4d4dc220 */ /* 0x002fe20000400000 */
[----:B------:R-:W-:Y:S02]  /*7c10*/  FSETP.GEU.AND P4, PT, R20, -126, PT ;  /* 0xc2fc00001400780b */ /* 0x000fe40003f8e000 */
[----:B------:R-:W-:Y:S01]  /*7c20*/  FMNMX R4, R122, R21, !PT ;  /* 0x000000157a047209 */ /* 0x000fe20007800000 */
[--C-:B------:R-:W-:Y:S01]  /*7c30*/  FFMA R21, R109, UR21, -R183.reuse ;  /* 0x000000156d157c23 */ /* 0x100fe200080008b7 */
[----:B------:R-:W-:Y:S01]  /*7c40*/  FFMA R109, R148, UR21, -R183 ;  /* 0x00000015946d7c23 */ /* 0x000fe200080008b7 */
[----:B------:R-:W-:Y:S01]  /*7c50*/  @!P6 FMUL R60, R60, 0.5 ;  /* 0x3f0000003c3ce820 */ /* 0x000fe20000400000 */
[----:B------:R-:W1:Y:S01]  /*7c60*/  MUFU.EX2 R65, R65 ;  /* 0x0000004100417308 */ /* 0x000e620000000800 */
[----:B---3--:R-:W-:Y:S01]  /*7c70*/  @!P5 FMUL R18, R18, R18 ;  /* 0x000000121212d220 */ /* 0x008fe20000400000 */
        /* <DEDUP_REMOVED lines=27> */
[----:B------:R-:W-:-:S03]  /*7e30*/  FMNMX R4, R134, R69, !PT ;  /* 0x0000004586047209 */ /* 0x000fc60007800000 */
[----:B------:R-:W-:Y:S01]  /*7e40*/  @!P4 FMUL R72, R72, 0.5 ;  /* 0x3f0000004848c820 */ /* 0x000fe20000400000 */
[----:B------:R-:W-:Y:S01]  /*7e50*/  FMNMX R69, R135, R4, !PT ;  /* 0x0000000487457209 */ /* 0x000fe20007800000 */
[----:B------:R-:W1:Y:S01]  /*7e60*/  MUFU.EX2 R76, R76 ;  /* 0x0000004c004c7308 */ /* 0x000e620000000800 */
[----:B---3--:R-:W-:Y:S01]  /*7e70*/  @!P2 FMUL R19, R19, R19 ;  /* 0x000000131313a220 */ /* 0x008fe20000400000 */
[----:B------:R-:W-:Y:S02]  /*7e80*/  FSETP.GEU.AND P2, PT, R73, -126, PT ;  /* 0xc2fc00004900780b */ /* 0x000fe40003f4e000 */
[----:B------:R-:W-:Y:S01]  /*7e90*/  FMNMX R4, R138, R69, !PT ;  /* 0x000000458a047209 */ /* 0x000fe20007800000 */
[----:B------:R-:W-:Y:S01]  /*7ea0*/  FFMA R69, R120, UR21, -R183 ;  /* 0x0000001578457c23 */ /* 0x000fe200080008b7 */
[----:B------:R-:W-:Y:S02]  /*7eb0*/  @!P5 FMUL R23, R23, 0.5 ;  /* 0x3f0000001717d820 */ /* 0x000fe40000400000 */
        /* <DEDUP_REMOVED lines=14> */
[----:B------:R-:W-:Y:S02]  /*7fa0*/  FADD R140, R37, R72 ;  /* 0x00000048258c7221 */ /* 0x000fe40000000000 */
[----:B------:R-:W-:Y:S01]  /*7fb0*/  @!P6 FMUL R22, R22, 0.5 ;  /* 0x3f0000001616e820 */ /* 0x000fe20000400000 */
[----:B------:R-:W3:Y:S01]  /*7fc0*/  MUFU.EX2 R69, R69 ;  /* 0x0000004500457308 */ /* 0x000ee20000000800 */
[----:B--2---:R-:W-:Y:S01]  /*7fd0*/  @!P5 FMUL R23, R23, R23 ;  /* 0x000000171717d220 */ /* 0x004fe20000400000 */
[----:B------:R-:W-:-:S02]  /*7fe0*/  FSETP.GEU.AND P5, PT, R68, -126, PT ;  /* 0xc2fc00004400780b */ /* 0x000fc40003fae000 */
[----:B------:R-:W-:Y:S01]  /*7ff0*/  FMNMX R4, R146, R85, !PT ;  /* 0x0000005592047209 */ /* 0x000fe20007800000 */
[--C-:B------:R-:W-:Y:S02]  /*8000*/  FFMA R85, R125, UR21, -R183.reuse ;  /* 0x000000157d557c23 */ /* 0x100fe400080008b7 */
[----:B------:R-:W-:Y:S01]  /*8010*/  @!P4 FMUL R84, R84, 0.5 ;  /* 0x3f0000005454c820 */ /* 0x000fe20000400000 */
[----:B------:R-:W-:Y:S01]  /*8020*/  FMNMX R89, R147, R4, !PT ;  /* 0x0000000493597209 */ /* 0x000fe20007800000 */
[----:B------:R-:W2:Y:S01]  /*8030*/  MUFU.EX2 R22, R22 ;  /* 0x0000001600167308 */ /* 0x000ea20000000800 */
[----:B-1----:R-:W-:Y:S01]  /*8040*/  @!P2 FMUL R73, R73, R73 ;  /* 0x000000494949a220 */ /* 0x002fe20000400000 */
[----:B------:R-:W-:Y:S02]  /*8050*/  FSETP.GEU.AND P2, PT, R85, -126, PT ;  /* 0xc2fc00005500780b */ /* 0x000fe40003f4e000 */
[----:B------:R-:W-:Y:S01]  /*8060*/  FMNMX R4, R150, R89, !PT ;  /* 0x0000005996047209 */ /* 0x000fe20007800000 */
[----:B------:R-:W-:Y:S01]  /*8070*/  FFMA R89, R129, UR21, -R183 ;  /* 0x0000001581597c23 */ /* 0x000fe200080008b7 */
[----:B------:R-:W-:Y:S01]  /*8080*/  @!P5 FMUL R68, R68, 0.5 ;  /* 0x3f0000004444d820 */ /* 0x000fe20000400000 */
[----:B------:R-:W-:Y:S01]  /*8090*/  FADD R144, R178, R73 ;  /* 0x00000049b2907221 */ /* 0x000fe20000000000 */
[----:B------:R-:W1:Y:S01]  /*80a0*/  MUFU.EX2 R84, R84 ;  /* 0x0000005400547308 */ /* 0x000e620000000800 */
[----:B---3--:R-:W-:Y:S01]  /*80b0*/  @!P3 FMUL R69, R69, R69 ;  /* 0x000000454545b220 */ /* 0x008fe20000400000 */
[----:B------:R-:W-:-:S02]  /*80c0*/  FSETP.GEU.AND P3, PT, R89, -126, PT ;  /* 0xc2fc00005900780b */ /* 0x000fc40003f6e000 */
[----:B------:R-:W-:-:S03]  /*80d0*/  FMNMX R4, R151, R4, !PT ;  /* 0x0000000497047209 */ /* 0x000fc60007800000 */
[----:B------:R-:W-:Y:S01]  /*80e0*/  @!P2 FMUL R85, R85, 0.5 ;  /* 0x3f0000005555a820 */ /* 0x000fe20000400000 */
[----:B------:R-:W3:Y:S01]  /*80f0*/  MUFU.EX2 R68, R68 ;  /* 0x0000004400447308 */ /* 0x000ee20000000800 */
[----:B--2---:R-:W-:Y:S01]  /*8100*/  @!P6 FMUL R22, R22, R22 ;  /* 0x000000161616e220 */ /* 0x004fe20000400000 */
[----:B------:R-:W-:Y:S01]  /*8110*/  FSETP.GEU.AND P6, PT, R10, -126, PT ;  /* 0xc2fc00000a00780b */ /* 0x000fe20003fce000 */
[----:B------:R-:W2:Y:S04]  /*8120*/  SHFL.BFLY PT, R101, R4, 0x1, 0x1f ;  /* 0x0c201f0004657f89 */ /* 0x000ea800000e0000 */
[----:B------:R-:W-:Y:S01]  /*8130*/  @!P3 FMUL R89, R89, 0.5 ;  /* 0x3f0000005959b820 */ /* 0x000fe20000400000 */
[----:B------:R-:W4:Y:S01]  /*8140*/  MUFU.EX2 R85, R85 ;  /* 0x0000005500557308 */ /* 0x000f220000000800 */
[----:B-1----:R-:W-:Y:S01]  /*8150*/  @!P4 FMUL R84, R84, R84 ;  /* 0x000000545454c220 */ /* 0x002fe20000400000 */
[----:B------:R-:W-:-:S05]  /*8160*/  FSETP.GEU.AND P4, PT, R93, -126, PT ;  /* 0xc2fc00005d00780b */ /* 0x000fca0003f8e000 */
[----:B------:R-:W-:Y:S01]  /*8170*/  @!P6 FMUL R10, R10, 0.5 ;  /* 0x3f0000000a0ae820 */ /* 0x000fe20000400000 */
[----:B------:R-:W1:Y:S01]  /*8180*/  MUFU.EX2 R89, R89 ;  /* 0x0000005900597308 */ /* 0x000e620000000800 */
[----:B---3--:R-:W-:Y:S01]  /*8190*/  @!P5 FMUL R68, R68, R68 ;  /* 0x000000444444d220 */ /* 0x008fe20000400000 */
[----:B------:R-:W-:-:S05]  /*81a0*/  FSETP.GEU.AND P5, PT, R88, -126, PT ;  /* 0xc2fc00005800780b */ /* 0x000fca0003fae000 */
[----:B------:R-:W-:Y:S01]  /*81b0*/  @!P4 FMUL R93, R93, 0.5 ;  /* 0x3f0000005d5dc820 */ /* 0x000fe20000400000 */
[----:B------:R-:W3:Y:S01]  /*81c0*/  MUFU.EX2 R10, R10 ;  /* 0x0000000a000a7308 */ /* 0x000ee20000000800 */
[----:B----4-:R-:W-:Y:S01]  /*81d0*/  @!P2 FMUL R85, R85, R85 ;  /* 0x000000555555a220 */ /* 0x010fe20000400000 */
[----:B------:R-:W-:Y:S02]  /*81e0*/  FSETP.GEU.AND P2, PT, R92, -126, PT ;  /* 0xc2fc00005c00780b */ /* 0x000fe40003f4e000 */
[----:B--2---:R-:W-:Y:S01]  /*81f0*/  FMNMX R4, R4, R101, !PT ;  /* 0x0000006504047209 */ /* 0x004fe20007800000 */
[----:B------:R-:W-:Y:S01]  /*8200*/  FFMA R101, R141, UR21, -R183 ;  /* 0x000000158d657c23 */ /* 0x000fe200080008b7 */
[----:B------:R-:W-:Y:S01]  /*8210*/  FADD R141, R180, R65 ;  /* 0x00000041b48d7221 */ /* 0x000fe20000000000 */
[----:B------:R-:W-:Y:S01]  /*8220*/  @!P5 FMUL R88, R88, 0.5 ;  /* 0x3f0000005858d820 */ /* 0x000fe20000400000 */
[----:B------:R-:W2:Y:S01]  /*8230*/  MUFU.EX2 R93, R93 ;  /* 0x0000005d005d7308 */ /* 0x000ea20000000800 */
[----:B-1----:R-:W-:Y:S01]  /*8240*/  @!P3 FMUL R89, R89, R89 ;  /* 0x000000595959b220 */ /* 0x002fe20000400000 */
[----:B------:R-:W-:Y:S01]  /*8250*/  FSETP.GEU.AND P3, PT, R96, -126, PT ;  /* 0xc2fc00006000780b */ /* 0x000fe20003f6e000 */
[----:B------:R-:W1:Y:S04]  /*8260*/  SHFL.BFLY PT, R105, R4, 0x2, 0x1f ;  /* 0x0c401f0004697f89 */ /* 0x000e6800000e0000 */
[----:B------:R-:W-:Y:S01]  /*8270*/  @!P2 FMUL R92, R92, 0.5 ;  /* 0x3f0000005c5ca820 */ /* 0x000fe20000400000 */
[----:B------:R-:W4:Y:S01]  /*8280*/  MUFU.EX2 R88, R88 ;  /* 0x0000005800587308 */ /* 0x000f220000000800 */
[----:B---3--:R-:W-:Y:S01]  /*8290*/  @!P6 FMUL R10, R10, R10 ;  /* 0x0000000a0a0ae220 */ /* 0x008fe20000400000 */
[----:B------:R-:W-:-:S05]  /*82a0*/  FSETP.GEU.AND P6, PT, R97, -126, PT ;  /* 0xc2fc00006100780b */ /* 0x000fca0003fce000 */
[----:B------:R-:W-:Y:S01]  /*82b0*/  @!P3 FMUL R96, R96, 0.5 ;  /* 0x3f0000006060b820 */ /* 0x000fe20000400000 */
[----:B------:R-:W3:Y:S01]  /*82c0*/  MUFU.EX2 R92, R92 ;  /* 0x0000005c005c7308 */ /* 0x000ee20000000800 */
[----:B--2---:R-:W-:Y:S01]  /*82d0*/  @!P4 FMUL R93, R93, R93 ;  /* 0x0000005d5d5dc220 */ /* 0x004fe20000400000 */
[----:B------:R-:W-:-:S05]  /*82e0*/  FSETP.GEU.AND P4, PT, R101, -126, PT ;  /* 0xc2fc00006500780b */ /* 0x000fca0003f8e000 */
[----:B------:R-:W-:Y:S01]  /*82f0*/  @!P6 FMUL R97, R97, 0.5 ;  /* 0x3f0000006161e820 */ /* 0x000fe20000400000 */
[----:B------:R-:W2:Y:S01]  /*8300*/  MUFU.EX2 R96, R96 ;  /* 0x0000006000607308 */ /* 0x000ea20000000800 */
[----:B----4-:R-:W-:Y:S01]  /*8310*/  @!P5 FMUL R88, R88, R88 ;  /* 0x000000585858d220 */ /* 0x010fe20000400000 */
[----:B------:R-:W-:Y:S02]  /*8320*/  FSETP.GEU.AND P5, PT, R100, -126, PT ;  /* 0xc2fc00006400780b */ /* 0x000fe40003fae000 */
[----:B-1----:R-:W-:Y:S01]  /*8330*/  FMNMX R4, R4, R105, !PT ;  /* 0x0000006904047209 */ /* 0x002fe20007800000 */
[----:B------:R-:W-:Y:S02]  /*8340*/  FFMA R105, R145, UR21, -R183 ;  /* 0x0000001591697c23 */ /* 0x000fe400080008b7 */
[----:B------:R-:W-:Y:S01]  /*8350*/  @!P4 FMUL R101, R101, 0.5 ;  /* 0x3f0000006565c820 */ /* 0x000fe20000400000 */
[----:B------:R-:W1:Y:S01]  /*8360*/  MUFU.EX2 R97, R97 ;  /* 0x0000006100617308 */ /* 0x000e620000000800 */
[----:B---3--:R-:W-:Y:S01]  /*8370*/  @!P2 FMUL R92, R92, R92 ;  /* 0x0000005c5c5ca220 */ /* 0x008fe20000400000 */
[----:B------:R-:W-:-:S04]  /*8380*/  FSETP.NEU.AND P2, PT, R4, -INF , PT ;  /* 0xff8000000400780b */ /* 0x000fc80003f4d000 */
[----:B------:R-:W-:Y:S01]  /*8390*/  FSEL R136, R4, RZ, P2 ;  /* 0x000000ff04887208 */ /* 0x000fe20001000000 */
[----:B------:R-:W-:Y:S01]  /*83a0*/  @!P5 FMUL R100, R100, 0.5 ;  /* 0x3f0000006464d820 */ /* 0x000fe20000400000 */
[----:B------:R-:W3:Y:S01]  /*83b0*/  MUFU.EX2 R101, R101 ;  /* 0x0000006500657308 */ /* 0x000ee20000000800 */
[----:B--2---:R-:W-:Y:S01]  /*83c0*/  @!P3 FMUL R96, R96, R96 ;  /* 0x000000606060b220 */ /* 0x004fe20000400000 */
[----:B------:R-:W-:Y:S01]  /*83d0*/  FSETP.GEU.AND P3, PT, R104, -126, PT ;  /* 0xc2fc00006800780b */ /* 0x000fe20003f6e000 */
[C---:B------:R-:W-:Y:S01]  /*83e0*/  FMUL R132, R136.reuse, UR21 ;  /* 0x0000001588847c20 */ /* 0x040fe20008400000 */
[----:B------:R-:W-:Y:S01]  /*83f0*/  FSETP.GEU.AND P2, PT, R109, -126, PT ;  /* 0xc2fc00006d00780b */ /* 0x000fe20003f4e000 */
[----:B------:R-:W-:Y:S02]  /*8400*/  FADD R136, -R136, R7 ;  /* 0x0000000788887221 */ /* 0x000fe40000000100 */
[--C-:B------:R-:W-:Y:S01]  /*8410*/  FFMA R27, R27, UR21, -R132.reuse ;  /* 0x000000151b1b7c23 */ /* 0x100fe20008000884 */
[----:B------:R-:W2:Y:S01]  /*8420*/  MUFU.EX2 R100, R100 ;  /* 0x0000006400647308 */ /* 0x000ea20000000800 */
[----:B-1----:R-:W-:Y:S01]  /*8430*/  @!P6 FMUL R97, R97, R97 ;  /* 0x000000616161e220 */ /* 0x002fe20000400000 */
[----:B------:R-:W-:Y:S01]  /*8440*/  FSETP.GEU.AND P6, PT, R105, -126, PT ;  /* 0xc2fc00006900780b */ /* 0x000fe20003fce000 */
[--C-:B------:R-:W-:Y:S01]  /*8450*/  FFMA R26, R26, UR21, -R132.reuse ;  /* 0x000000151a1a7c23 */ /* 0x100fe20008000884 */
[--C-:B------:R-:W-:Y:S01]  /*8460*/  FFMA R117, R34, UR21, -R132.reuse ;  /* 0x0000001522757c23 */ /* 0x100fe20008000884 */
[--C-:B------:R-:W-:Y:S01]  /*8470*/  FFMA R30, R30, UR21, -R132.reuse ;  /* 0x000000151e1e7c23 */ /* 0x100fe20008000884 */
[--C-:B------:R-:W-:Y:S01]  /*8480*/  FFMA R34, R38, UR21, -R132.reuse ;  /* 0x0000001526227c23 */ /* 0x100fe20008000884 */
[----:B------:R-:W-:Y:S01]  /*8490*/  @!P3 FMUL R104, R104, 0.5 ;  /* 0x3f0000006868b820 */ /* 0x000fe20000400000 */
[--C-:B------:R-:W-:Y:S01]  /*84a0*/  FFMA R35, R35, UR21, -R132.reuse ;  /* 0x0000001523237c23 */ /* 0x100fe20008000884 */
[----:B---3--:R-:W-:Y:S01]  /*84b0*/  @!P4 FMUL R101, R101, R101 ;  /* 0x000000656565c220 */ /* 0x008fe20000400000 */
[----:B------:R-:W-:Y:S01]  /*84c0*/  FSETP.GEU.AND P4, PT, R26, -126, PT ;  /* 0xc2fc00001a00780b */ /* 0x000fe20003f8e000 */
[--C-:B------:R-:W-:Y:S01]  /*84d0*/  FFMA R39, R39, UR21, -R132.reuse ;  /* 0x0000001527277c23 */ /* 0x100fe20008000884 */
[----:B------:R-:W-:Y:S01]  /*84e0*/  @!P2 FMUL R109, R109, 0.5 ;  /* 0x3f0000006d6da820 */ /* 0x000fe20000400000 */
[----:B------:R-:W1:Y:S01]  /*84f0*/  MUFU.EX2 R104, R104 ;  /* 0x0000006800687308 */ /* 0x000e620000000800 */
[--C-:B------:R-:W-:Y:S01]  /*8500*/  FFMA R38, R46, UR21, -R132.reuse ;  /* 0x000000152e267c23 */ /* 0x100fe20008000884 */
[----:B------:R-:W-:Y:S01]  /*8510*/  @!P6 FMUL R105, R105, 0.5 ;  /* 0x3f0000006969e820 */ /* 0x000fe20000400000 */
[--C-:B------:R-:W-:Y:S01]  /*8520*/  FFMA R47, R47, UR21, -R132.reuse ;  /* 0x000000152f2f7c23 */ /* 0x100fe20008000884 */
[----:B--2---:R-:W-:Y:S01]  /*8530*/  @!P5 FMUL R100, R100, R100 ;  /* 0x000000646464d220 */ /* 0x004fe20000400000 */
[----:B------:R-:W-:Y:S01]  /*8540*/  FSETP.GEU.AND P5, PT, R27, -126, PT ;  /* 0xc2fc00001b00780b */ /* 0x000fe20003fae000 */
[--C-:B------:R-:W-:Y:S01]  /*8550*/  FFMA R31, R31, UR21, -R132.reuse ;  /* 0x000000151f1f7c23 */ /* 0x100fe20008000884 */
[--C-:B------:R-:W-:Y:S01]  /*8560*/  FFMA R50, R50, UR21, -R132.reuse ;  /* 0x0000001532327c23 */ /* 0x100fe20008000884 */
[----:B------:R-:W2:Y:S01]  /*8570*/  MUFU.EX2 R105, R105 ;  /* 0x0000006900697308 */ /* 0x000ea20000000800 */
[--C-:B------:R-:W-:Y:S01]  /*8580*/  FFMA R55, R55, UR21, -R132.reuse ;  /* 0x0000001537377c23 */ /* 0x100fe20008000884 */
[----:B------:R-:W-:Y:S01]  /*8590*/  @!P4 FMUL R26, R26, 0.5 ;  /* 0x3f0000001a1ac820 */ /* 0x000fe20000400000 */
[--C-:B------:R-:W-:Y:S01]  /*85a0*/  FFMA R63, R63, UR21, -R132.reuse ;  /* 0x000000153f3f7c23 */ /* 0x100fe20008000884 */
[--C-:B------:R-:W-:Y:S01]  /*85b0*/  FFMA R59, R59, UR21, -R132.reuse ;  /* 0x000000153b3b7c23 */ /* 0x100fe20008000884 */
[--C-:B------:R-:W-:Y:S01]  /*85c0*/  FFMA R46, R66, UR21, -R132.reuse ;  /* 0x00000015422e7c23 */ /* 0x100fe20008000884 */
[--C-:B------:R-:W-:Y:S01]  /*85d0*/  FFMA R67, R67, UR21, -R132.reuse ;  /* 0x0000001543437c23 */ /* 0x100fe20008000884 */
[--C-:B------:R-:W-:Y:S01]  /*85e0*/  FFMA R51, R51, UR21, -R132.reuse ;  /* 0x0000001533337c23 */ /* 0x100fe20008000884 */
[----:B------:R-:W3:Y:S01]  /*85f0*/  MUFU.EX2 R26, R26 ;  /* 0x0000001a001a7308 */ /* 0x000ee20000000800 */
[----:B-1----:R-:W-:Y:S01]  /*8600*/  @!P3 FMUL R104, R104, R104 ;  /* 0x000000686868b220 */ /* 0x002fe20000400000 */
[----:B------:R-:W-:Y:S01]  /*8610*/  @!P5 FMUL R27, R27, 0.5 ;  /* 0x3f0000001b1bd820 */ /* 0x000fe20000400000 */
[----:B------:R-:W-:Y:S01]  /*8620*/  FSETP.GEU.AND P3, PT, R117, -126, PT ;  /* 0xc2fc00007500780b */ /* 0x000fe20003f6e000 */
[--C-:B------:R-:W-:Y:S01]  /*8630*/  FFMA R75, R75, UR21, -R132.reuse ;  /* 0x000000154b4b7c23 */ /* 0x100fe20008000884 */
[--C-:B------:R-:W-:Y:S01]  /*8640*/  FFMA R83, R83, UR21, -R132.reuse ;  /* 0x0000001553537c23 */ /* 0x100fe20008000884 */
[--C-:B------:R-:W-:Y:S01]  /*8650*/  FFMA R71, R71, UR21, -R132.reuse ;  /* 0x0000001547477c23 */ /* 0x100fe20008000884 */
[--C-:B------:R-:W-:Y:S01]  /*8660*/  FFMA R66, R106, UR21, -R132.reuse ;  /* 0x000000156a427c23 */ /* 0x100fe20008000884 */
[----:B------:R-:W1:Y:S01]  /*8670*/  MUFU.EX2 R27, R27 ;  /* 0x0000001b001b7308 */ /* 0x000e620000000800 */
[----:B--2---:R-:W-:Y:S01]  /*8680*/  @!P6 FMUL R105, R105, R105 ;  /* 0x000000696969e220 */ /* 0x004fe20000400000 */
[----:B------:R-:W-:Y:S01]  /*8690*/  FSETP.GEU.AND P6, PT, R30, -126, PT ;  /* 0xc2fc00001e00780b */ /* 0x000fe20003fce000 */
[--C-:B------:R-:W-:Y:S01]  /*86a0*/  FFMA R127, R127, UR21, -R132.reuse ;  /* 0x000000157f7f7c23 */ /* 0x100fe20008000884 */
[--C-:B------:R-:W-:Y:S01]  /*86b0*/  FFMA R130, R130, UR21, -R132.reuse ;  /* 0x0000001582827c23 */ /* 0x100fe20008000884 */
[--C-:B------:R-:W-:Y:S01]  /*86c0*/  FFMA R134, R134, UR21, -R132.reuse ;  /* 0x0000001586867c23 */ /* 0x100fe20008000884 */
[--C-:B------:R-:W-:Y:S01]  /*86d0*/  FFMA R106, R131, UR21, -R132.reuse ;  /* 0x00000015836a7c23 */ /* 0x100fe20008000884 */
[--C-:B------:R-:W-:Y:S01]  /*86e0*/  FFMA R138, R138, UR21, -R132.reuse ;  /* 0x000000158a8a7c23 */ /* 0x100fe20008000884 */
[----:B------:R-:W-:Y:S01]  /*86f0*/  @!P3 FMUL R117, R117, 0.5 ;  /* 0x3f0000007575b820 */ /* 0x000fe20000400000 */
[----:B---3--:R-:W-:Y:S01]  /*8700*/  @!P4 FMUL R26, R26, R26 ;  /* 0x0000001a1a1ac220 */ /* 0x008fe20000400000 */
[----:B------:R-:W-:Y:S01]  /*8710*/  FSETP.GEU.AND P4, PT, R35, -126, PT ;  /* 0xc2fc00002300780b */ /* 0x000fe20003f8e000 */
[----:B------:R-:W2:Y:S01]  /*8720*/  MUFU.EX2 R109, R109 ;  /* 0x0000006d006d7308 */ /* 0x000ea20000000800 */
[--C-:B------:R-:W-:Y:S01]  /*8730*/  FFMA R139, R139, UR21, -R132.reuse ;  /* 0x000000158b8b7c23 */ /* 0x100fe20008000884 */
[--C-:B------:R-:W-:Y:S01]  /*8740*/  FFMA R145, R119, UR21, -R132.reuse ;  /* 0x0000001577917c23 */ /* 0x100fe20008000884 */
[----:B------:R-:W-:Y:S01]  /*8750*/  FADD R119, R28, R57 ;  /* 0x000000391c777221 */ /* 0x000fe20000000000 */
[----:B------:R-:W-:Y:S01]  /*8760*/  @!P6 FMUL R30, R30, 0.5 ;  /* 0x3f0000001e1ee820 */ /* 0x000fe20000400000 */
[--C-:B------:R-:W-:Y:S01]  /*8770*/  FFMA R142, R142, UR21, -R132.reuse ;  /* 0x000000158e8e7c23 */ /* 0x100fe20008000884 */
[----:B-1----:R-:W-:Y:S01]  /*8780*/  @!P5 FMUL R27, R27, R27 ;  /* 0x0000001b1b1bd220 */ /* 0x002fe20000400000 */
[----:B------:R-:W-:Y:S01]  /*8790*/  FSETP.GEU.AND P5, PT, R34, -126, PT ;  /* 0xc2fc00002200780b */ /* 0x000fe20003fae000 */
[----:B------:R-:W1:Y:S01]  /*87a0*/  MUFU.EX2 R117, R117 ;  /* 0x0000007500757308 */ /* 0x000e620000000800 */
[--C-:B------:R-:W-:Y:S01]  /*87b0*/  FFMA R143, R143, UR21, -R132.reuse ;  /* 0x000000158f8f7c23 */ /* 0x100fe20008000884 */
[--C-:B------:R-:W-:Y:S01]  /*87c0*/  FFMA R148, R146, UR21, -R132.reuse ;  /* 0x0000001592947c23 */ /* 0x100fe20008000884 */
[----:B------:R-:W-:Y:S01]  /*87d0*/  FFMA R147, R147, UR21, -R132 ;  /* 0x0000001593937c23 */ /* 0x000fe20008000884 */
[----:B------:R-:W-:Y:S01]  /*87e0*/  @!P4 FMUL R35, R35, 0.5 ;  /* 0x3f0000002323c820 */ /* 0x000fe20000400000 */
[----:B------:R-:W-:Y:S01]  /*87f0*/  FADD R131, R29, R18 ;  /* 0x000000121d837221 */ /* 0x000fe20000000000 */
[----:B------:R-:W-:Y:S01]  /*8800*/  FADD R146, R13, R22 ;  /* 0x000000160d927221 */ /* 0x000fe20000000000 */
[----:B------:R-:W-:Y:S01]  /*8810*/  FMUL R136, R136, UR21 ;  /* 0x0000001588887c20 */ /* 0x000fe20008400000 */
[----:B------:R3:W4:Y:S01]  /*8820*/  MUFU.EX2 R108, R30 ;  /* 0x0000001e006c7308 */ /* 0x0007220000000800 */
[----:B--2---:R-:W-:Y:S01]  /*8830*/  @!P2 FMUL R109, R109, R109 ;  /* 0x0000006d6d6da220 */ /* 0x004fe20000400000 */
[----:B------:R-:W-:-:S02]  /*8840*/  FSETP.GEU.AND P2, PT, R31, -126, PT ;  /* 0xc2fc00001f00780b */ /* 0x000fc40003f4e000 */
[----:B------:R-:W-:Y:S01]  /*8850*/  @!P5 FMUL R34, R34, 0.5 ;  /* 0x3f0000002222d820 */ /* 0x000fe20000400000 */
[----:B------:R-:W-:-:S03]  /*8860*/  F2FP.F16.F32.PACK_AB R28, R25, R28 ;  /* 0x0000001c191c723e */ /* 0x000fc600000000ff */
[----:B------:R-:W2:Y:S01]  /*8870*/  MUFU.EX2 R112, R35 ;  /* 0x0000002300707308 */ /* 0x000ea20000000800 */
[--C-:B---3--:R-:W-:Y:S01]  /*8880*/  FFMA R30, R42, UR21, -R132.reuse ;  /* 0x000000152a1e7c23 */ /* 0x108fe20008000884 */
[--C-:B------:R-:W-:Y:S01]  /*8890*/  FFMA R42, R43, UR21, -R132.reuse ;  /* 0x000000152b2a7c23 */ /* 0x100fe20008000884 */
[----:B-1----:R-:W-:Y:S01]  /*88a0*/  @!P3 FMUL R117, R117, R117 ;  /* 0x000000757575b220 */ /* 0x002fe20000400000 */
[--C-:B------:R-:W-:Y:S01]  /*88b0*/  FFMA R43, R58, UR21, -R132.reuse ;  /* 0x000000153a2b7c23 */ /* 0x100fe20008000884 */
[--C-:B------:R-:W-:Y:S01]  /*88c0*/  FFMA R58, R62, UR21, -R132.reuse ;  /* 0x000000153e3a7c23 */ /* 0x100fe20008000884 */
[--C-:B------:R-:W-:Y:S01]  /*88d0*/  FFMA R62, R98, UR21, -R132.reuse ;  /* 0x00000015623e7c23 */ /* 0x100fe20008000884 */
[----:B------:R-:W-:Y:S01]  /*88e0*/  FSETP.GEU.AND P3, PT, R42, -126, PT ;  /* 0xc2fc00002a00780b */ /* 0x000fe20003f6e000 */
[----:B------:R-:W1:Y:S01]  /*88f0*/  MUFU.EX2 R34, R34 ;  /* 0x0000002200227308 */ /* 0x000e620000000800 */
[----:B----4-:R-:W-:Y:S01]  /*8900*/  @!P6 FMUL R108, R108, R108 ;  /* 0x0000006c6c6ce220 */ /* 0x010fe20000400000 */
[----:B------:R-:W-:Y:S01]  /*8910*/  FSETP.GEU.AND P6, PT, R39, -126, PT ;  /* 0xc2fc00002700780b */ /* 0x000fe20003fce000 */
[----:B------:R-:W-:Y:S01]  /*8920*/  @!P2 FMUL R31, R31, 0.5 ;  /* 0x3f0000001f1fa820 */ /* 0x000fe20000400000 */
[--C-:B------:R-:W-:Y:S01]  /*8930*/  FFMA R98, R111, UR21, -R132.reuse ;  /* 0x000000156f627c23 */ /* 0x100fe20008000884 */
[----:B------:R-:W-:Y:S01]  /*8940*/  FFMA R111, R151, UR21, -R132 ;  /* 0x00000015976f7c23 */ /* 0x000fe20008000884 */
[----:B--2---:R-:W-:Y:S01]  /*8950*/  @!P4 FMUL R112, R112, R112 ;  /* 0x000000707070c220 */ /* 0x004fe20000400000 */
[----:B------:R-:W-:-:S02]  /*8960*/  FSETP.GEU.AND P4, PT, R38, -126, PT ;  /* 0xc2fc00002600780b */ /* 0x000fc40003f8e000 */
[----:B------:R-:W2:Y:S03]  /*8970*/  MUFU.EX2 R31, R31 ;  /* 0x0000001f001f7308 */ /* 0x000ea60000000800 */
[----:B------:R-:W-:-:S03]  /*8980*/  @!P3 FMUL R42, R42, 0.5 ;  /* 0x3f0000002a2ab820 */ /* 0x000fc60000400000 */
[----:B------:R-:W-:Y:S01]  /*8990*/  @!P6 FMUL R39, R39, 0.5 ;  /* 0x3f0000002727e820 */ /* 0x000fe20000400000 */
[----:B-1----:R-:W-:Y:S01]  /*89a0*/  @!P5 FMUL R34, R34, R34 ;  /* 0x000000222222d220 */ /* 0x002fe20000400000 */
[----:B------:R-:W-:Y:S01]  /*89b0*/  FSETP.GEU.AND P5, PT, R47, -126, PT ;  /* 0xc2fc00002f00780b */ /* 0x000fe20003fae000 */
[----:B------:R-:W1:Y:S02]  /*89c0*/  MUFU.EX2 R42, R42 ;  /* 0x0000002a002a7308 */ /* 0x000e640000000800 */
[----:B------:R-:W-:-:S06]  /*89d0*/  @!P4 FMUL R38, R38, 0.5 ;  /* 0x3f0000002626c820 */ /* 0x000fcc0000400000 */
[----:B------:R3:W4:Y:S01]  /*89e0*/  MUFU.EX2 R121, R39 ;  /* 0x0000002700797308 */ /* 0x0007220000000800 */
[----:B--2---:R-:W-:Y:S01]  /*89f0*/  @!P2 FMUL R31, R31, R31 ;  /* 0x0000001f1f1fa220 */ /* 0x004fe20000400000 */
[----:B------:R-:W-:Y:S02]  /*8a00*/  FSETP.GEU.AND P2, PT, R30, -126, PT ;  /* 0xc2fc00001e00780b */ /* 0x000fe40003f4e000 */
[----:B------:R-:W-:-:S04]  /*8a10*/  @!P5 FMUL R47, R47, 0.5 ;  /* 0x3f0000002f2fd820 */ /* 0x000fc80000400000 */
[----:B------:R2:W5:Y:S01]  /*8a20*/  MUFU.EX2 R125, R47 ;  /* 0x0000002f007d7308 */ /* 0x0005620000000800 */
[--C-:B---3--:R-:W-:Y:S01]  /*8a30*/  FFMA R39, R54, UR21, -R132.reuse ;  /* 0x0000001536277c23 */ /* 0x108fe20008000884 */
[----:B-1----:R-:W-:Y:S01]  /*8a40*/  @!P3 FMUL R42, R42, R42 ;  /* 0x0000002a2a2ab220 */ /* 0x002fe20000400000 */
[--C-:B------:R-:W-:Y:S01]  /*8a50*/  FFMA R54, R82, UR21, -R132.reuse ;  /* 0x0000001552367c23 */ /* 0x100fe20008000884 */
[--C-:B------:R-:W-:Y:S01]  /*8a60*/  FFMA R82, R87, UR21, -R132.reuse ;  /* 0x0000001557527c23 */ /* 0x100fe20008000884 */
[--C-:B------:R-:W-:Y:S01]  /*8a70*/  FFMA R87, R99, UR21, -R132.reuse ;  /* 0x0000001563577c23 */ /* 0x100fe20008000884 */
[----:B------:R-:W-:Y:S01]  /*8a80*/  FSETP.GEU.AND P3, PT, R39, -126, PT ;  /* 0xc2fc00002700780b */ /* 0x000fe20003f6e000 */
[----:B------:R-:W-:Y:S01]  /*8a90*/  @!P2 FMUL R30, R30, 0.5 ;  /* 0x3f0000001e1ea820 */ /* 0x000fe20000400000 */
[----:B------:R-:W1:Y:S01]  /*8aa0*/  MUFU.EX2 R38, R38 ;  /* 0x0000002600267308 */ /* 0x000e620000000800 */
[----:B----4-:R-:W-:Y:S01]  /*8ab0*/  @!P6 FMUL R121, R121, R121 ;  /* 0x000000797979e220 */ /* 0x010fe20000400000 */
[----:B------:R-:W-:Y:S01]  /*8ac0*/  FSETP.GEU.AND P6, PT, R50, -126, PT ;  /* 0xc2fc00003200780b */ /* 0x000fe20003fce000 */
[--C-:B--2---:R-:W-:Y:S01]  /*8ad0*/  FFMA R47, R70, UR21, -R132.reuse ;  /* 0x00000015462f7c23 */ /* 0x104fe20008000884 */
[----:B------:R-:W-:Y:S01]  /*8ae0*/  FFMA R70, R122, UR21, -R132 ;  /* 0x000000157a467c23 */ /* 0x000fe20008000884 */
[C---:B------:R-:W-:Y:S01]  /*8af0*/  FADD R99, R48.reuse, R97 ;  /* 0x0000006130637221 */ /* 0x040fe20000000000 */
[----:B------:R-:W-:Y:S01]  /*8b00*/  FADD R122, R45, R10 ;  /* 0x0000000a2d7a7221 */ /* 0x000fe20000000000 */
[----:B------:R-:W-:Y:S01]  /*8b10*/  F2FP.F16.F32.PACK_AB R48, R48, R49 ;  /* 0x000000313030723e */ /* 0x000fe200000000ff */
[----:B------:R2:W3:Y:S01]  /*8b20*/  MUFU.EX2 R35, R30 ;  /* 0x0000001e00237308 */ /* 0x0004e20000000800 */
[----:B-----5:R-:W-:Y:S01]  /*8b30*/  @!P5 FMUL R125, R125, R125 ;  /* 0x0000007d7d7dd220 */ /* 0x020fe20000400000 */
[----:B------:R-:W-:Y:S01]  /*8b40*/  FSETP.GEU.AND P5, PT, R43, -126, PT ;  /* 0xc2fc00002b00780b */ /* 0x000fe20003fae000 */
[----:B------:R-:W-:-:S04]  /*8b50*/  @!P3 FMUL R39, R39, 0.5 ;  /* 0x3f0000002727b820 */ /* 0x000fc80000400000 */
[----:B------:R-:W-:Y:S01]  /*8b60*/  @!P6 FMUL R50, R50, 0.5 ;  /* 0x3f0000003232e820 */ /* 0x000fe20000400000 */
[----:B-1----:R-:W-:Y:S01]  /*8b70*/  @!P4 FMUL R38, R38, R38 ;  /* 0x000000262626c220 */ /* 0x002fe20000400000 */
[----:B------:R-:W-:Y:S01]  /*8b80*/  FSETP.GEU.AND P4, PT, R55, -126, PT ;  /* 0xc2fc00003700780b */ /* 0x000fe20003f8e000 */
[----:B------:R-:W1:Y:S01]  /*8b90*/  MUFU.EX2 R39, R39 ;  /* 0x0000002700277308 */ /* 0x000e620000000800 */
[----:B--2---:R-:W-:Y:S01]  /*8ba0*/  FADD R30, -R8, R9 ;  /* 0x00000009081e7221 */ /* 0x004fe20000000100 */
[----:B------:R-:W-:Y:S01]  /*8bb0*/  FADD R9, R49, R92 ;  /* 0x0000005c31097221 */ /* 0x000fe20000000000 */
[----:B------:R-:W-:Y:S02]  /*8bc0*/  F2FP.F16.F32.PACK_AB R92, R97, R92 ;  /* 0x0000005c615c723e */ /* 0x000fe400000000ff */
[----:B------:R-:W-:Y:S01]  /*8bd0*/  @!P5 FMUL R43, R43, 0.5 ;  /* 0x3f0000002b2bd820 */ /* 0x000fe20000400000 */
[----:B------:R-:W-:Y:S01]  /*8be0*/  FMUL R30, R30, UR21 ;  /* 0x000000151e1e7c20 */ /* 0x000fe20008400000 */
[----:B---3--:R-:W-:Y:S01]  /*8bf0*/  @!P2 FMUL R35, R35, R35 ;  /* 0x000000232323a220 */ /* 0x008fe20000400000 */
[----:B------:R-:W-:Y:S01]  /*8c00*/  FSETP.GEU.AND P2, PT, R51, -126, PT ;  /* 0xc2fc00003300780b */ /* 0x000fe20003f4e000 */
[----:B------:R2:W3:Y:S03]  /*8c10*/  MUFU.EX2 R113, R50 ;  /* 0x0000003200717308 */ /* 0x0004e60000000800 */
[----:B------:R-:W-:-:S05]  /*8c20*/  @!P4 FMUL R55, R55, 0.5 ;  /* 0x3f0000003737c820 */ /* 0x000fca0000400000 */
[----:B------:R4:W5:Y:S01]  /*8c30*/  MUFU.EX2 R120, R55 ;  /* 0x0000003700787308 */ /* 0x0009620000000800 */
[----:B-1----:R-:W-:Y:S01]  /*8c40*/  @!P3 FMUL R39, R39, R39 ;  /* 0x000000272727b220 */ /* 0x002fe20000400000 */
[----:B------:R-:W-:Y:S01]  /*8c50*/  FSETP.GEU.AND P3, PT, R63, -126, PT ;  /* 0xc2fc00003f00780b */ /* 0x000fe20003f6e000 */
[--C-:B--2---:R-:W-:Y:S01]  /*8c60*/  FFMA R50, R74, UR21, -R132.reuse ;  /* 0x000000154a327c23 */ /* 0x104fe20008000884 */
[----:B------:R-:W-:Y:S01]  /*8c70*/  @!P2 FMUL R51, R51, 0.5 ;  /* 0x3f0000003333a820 */ /* 0x000fe20000400000 */
[----:B------:R-:W-:Y:S01]  /*8c80*/  FFMA R74, R114, UR21, -R132 ;  /* 0x00000015724a7c23 */ /* 0x000fe20008000884 */
[C---:B------:R-:W-:Y:S01]  /*8c90*/  FADD R114, R40.reuse, R84 ;  /* 0x0000005428727221 */ /* 0x040fe20000000000 */
[----:B------:R-:W-:Y:S01]  /*8ca0*/  F2FP.F16.F32.PACK_AB R40, R40, R41 ;  /* 0x000000292828723e */ /* 0x000fe200000000ff */
[----:B------:R-:W1:Y:S01]  /*8cb0*/  MUFU.EX2 R43, R43 ;  /* 0x0000002b002b7308 */ /* 0x000e620000000800 */
[----:B---3--:R-:W-:Y:S01]  /*8cc0*/  @!P6 FMUL R113, R113, R113 ;  /* 0x000000717171e220 */ /* 0x008fe20000400000 */
[----:B------:R-:W-:Y:S01]  /*8cd0*/  FSETP.GEU.AND P6, PT, R59, -126, PT ;  /* 0xc2fc00003b00780b */ /* 0x000fe20003fce000 */
[--C-:B----4-:R-:W-:Y:S01]  /*8ce0*/  FFMA R55, R86, UR21, -R132.reuse ;  /* 0x0000001556377c23 */ /* 0x110fe20008000884 */
[--C-:B------:R-:W-:Y:S01]  /*8cf0*/  FFMA R86, R91, UR21, -R132.reuse ;  /* 0x000000155b567c23 */ /* 0x100fe20008000884 */
[--C-:B------:R-:W-:Y:S01]  /*8d00*/  FFMA R91, R107, UR21, -R132.reuse ;  /* 0x000000156b5b7c23 */ /* 0x100fe20008000884 */
[----:B------:R-:W-:Y:S01]  /*8d10*/  FFMA R107, R135, UR21, -R132 ;  /* 0x00000015876b7c23 */ /* 0x000fe20008000884 */
[----:B------:R-:W-:Y:S01]  /*8d20*/  @!P3 FMUL R63, R63, 0.5 ;  /* 0x3f0000003f3fb820 */ /* 0x000fe20000400000 */
[----:B------:R2:W3:Y:S01]  /*8d30*/  MUFU.EX2 R116, R51 ;  /* 0x0000003300747308 */ /* 0x0004e20000000800 */
[----:B-----5:R-:W-:Y:S01]  /*8d40*/  @!P4 FMUL R120, R120, R120 ;  /* 0x000000787878c220 */ /* 0x020fe20000400000 */
[----:B------:R-:W-:Y:S01]  /*8d50*/  FSETP.GEU.AND P4, PT, R46, -126, PT ;  /* 0xc2fc00002e00780b */ /* 0x000fe20003f8e000 */
[----:B------:R-:W-:Y:S01]  /*8d60*/  FADD R135, R24, R61 ;  /* 0x0000003d18877221 */ /* 0x000fe20000000000 */
[----:B------:R-:W-:-:S03]  /*8d70*/  F2FP.F16.F32.PACK_AB R24, R181, R24 ;  /* 0x00000018b518723e */ /* 0x000fc600000000ff */
[----:B------:R-:W-:Y:S01]  /*8d80*/  @!P6 FMUL R59, R59, 0.5 ;  /* 0x3f0000003b3be820 */ /* 0x000fe20000400000 */
[----:B------:R4:W5:Y:S01]  /*8d90*/  MUFU.EX2 R129, R63 ;  /* 0x0000003f00817308 */ /* 0x0009620000000800 */
[----:B-1----:R-:W-:Y:S01]  /*8da0*/  @!P5 FMUL R43, R43, R43 ;  /* 0x0000002b2b2bd220 */ /* 0x002fe20000400000 */
[----:B------:R-:W-:Y:S01]  /*8db0*/  FSETP.GEU.AND P5, PT, R67, -126, PT ;  /* 0xc2fc00004300780b */ /* 0x000fe20003fae000 */
[--C-:B--2---:R-:W-:Y:S01]  /*8dc0*/  FFMA R51, R78, UR21, -R132.reuse ;  /* 0x000000154e337c23 */ /* 0x104fe20008000884 */
[--C-:B------:R-:W-:Y:S01]  /*8dd0*/  FFMA R78, R79, UR21, -R132.reuse ;  /* 0x000000154f4e7c23 */ /* 0x100fe20008000884 */
[--C-:B------:R-:W-:Y:S01]  /*8de0*/  FFMA R79, R90, UR21, -R132.reuse ;  /* 0x000000155a4f7c23 */ /* 0x100fe20008000884 */
[--C-:B------:R-:W-:Y:S01]  /*8df0*/  FFMA R90, R95, UR21, -R132.reuse ;  /* 0x000000155f5a7c23 */ /* 0x100fe20008000884 */
[----:B------:R-:W-:Y:S01]  /*8e00*/  @!P4 FMUL R46, R46, 0.5 ;  /* 0x3f0000002e2ec820 */ /* 0x000fe20000400000 */
[----:B------:R1:W2:Y:S01]  /*8e10*/  MUFU.EX2 R124, R59 ;  /* 0x0000003b007c7308 */ /* 0x0002a20000000800 */
[----:B---3--:R-:W-:Y:S01]  /*8e20*/  @!P2 FMUL R116, R116, R116 ;  /* 0x000000747474a220 */ /* 0x008fe20000400000 */
[----:B------:R-:W-:Y:S01]  /*8e30*/  FSETP.GEU.AND P2, PT, R58, -126, PT ;  /* 0xc2fc00003a00780b */ /* 0x000fe20003f4e000 */
[--C-:B------:R-:W-:Y:S01]  /*8e40*/  FFMA R95, R115, UR21, -R132.reuse ;  /* 0x00000015735f7c23 */ /* 0x100fe20008000884 */
[--C-:B----4-:R-:W-:Y:S01]  /*8e50*/  FFMA R63, R102, UR21, -R132.reuse ;  /* 0x00000015663f7c23 */ /* 0x110fe20008000884 */
[----:B------:R-:W-:Y:S01]  /*8e60*/  FFMA R102, R118, UR21, -R132 ;  /* 0x0000001576667c23 */ /* 0x000fe20008000884 */
[----:B------:R-:W-:Y:S01]  /*8e70*/  FADD R135, R135, R122 ;  /* 0x0000007a87877221 */ /* 0x000fe20000000000 */
[----:B------:R-:W-:Y:S01]  /*8e80*/  @!P5 FMUL R67, R67, 0.5 ;  /* 0x3f0000004343d820 */ /* 0x000fe20000400000 */
[----:B------:R-:W3:Y:S01]  /*8e90*/  MUFU.EX2 R46, R46 ;  /* 0x0000002e002e7308 */ /* 0x000ee20000000800 */
[----:B-----5:R-:W-:Y:S01]  /*8ea0*/  @!P3 FMUL R129, R129, R129 ;  /* 0x000000818181b220 */ /* 0x020fe20000400000 */
[----:B------:R-:W-:Y:S01]  /*8eb0*/  FSETP.GEU.AND P3, PT, R50, -126, PT ;  /* 0xc2fc00003200780b */ /* 0x000fe20003f6e000 */
[--C-:B-1----:R-:W-:Y:S01]  /*8ec0*/  FFMA R59, R94, UR21, -R132.reuse ;  /* 0x000000155e3b7c23 */ /* 0x102fe20008000884 */
[----:B------:R-:W-:Y:S01]  /*8ed0*/  FFMA R94, R103, UR21, -R132 ;  /* 0x00000015675e7c23 */ /* 0x000fe20008000884 */
[----:B------:R-:W-:Y:S01]  /*8ee0*/  FADD R122, R44, R89 ;  /* 0x000000592c7a7221 */ /* 0x000fe20000000000 */
[----:B------:R-:W-:Y:S01]  /*8ef0*/  FADD R118, R14, R85 ;  /* 0x000000550e767221 */ /* 0x000fe20000000000 */
[----:B------:R-:W-:Y:S01]  /*8f00*/  @!P2 FMUL R58, R58, 0.5 ;  /* 0x3f0000003a3aa820 */ /* 0x000fe20000400000 */
[----:B------:R1:W4:Y:S01]  /*8f10*/  MUFU.EX2 R133, R67 ;  /* 0x0000004300857308 */ /* 0x0003220000000800 */
[----:B--2---:R-:W-:Y:S01]  /*8f20*/  @!P6 FMUL R124, R124, R124 ;  /* 0x0000007c7c7ce220 */ /* 0x004fe20000400000 */
[----:B------:R-:W-:Y:S01]  /*8f30*/  FSETP.GEU.AND P6, PT, R47, -126, PT ;  /* 0xc2fc00002f00780b */ /* 0x000fe20003fce000 */
[----:B------:R-:W-:Y:S01]  /*8f40*/  FADD R131, R131, R118 ;  /* 0x0000007683837221 */ /* 0x000fe20000000000 */
[----:B------:R-:W-:Y:S01]  /*8f50*/  FADD R103, R52, R105 ;  /* 0x0000006934677221 */ /* 0x000fe20000000000 */
[----:B------:R-:W-:Y:S01]  /*8f60*/  FADD R115, R80, R109 ;  /* 0x0000006d50737221 */ /* 0x000fe20000000000 */
[----:B------:R-:W-:Y:S01]  /*8f70*/  F2FP.F16.F32.PACK_AB R44, R44, R45 ;  /* 0x0000002d2c2c723e */ /* 0x000fe200000000ff */
[----:B------:R-:W-:Y:S01]  /*8f80*/  @!P3 FMUL R50, R50, 0.5 ;  /* 0x3f0000003232b820 */ /* 0x000fe20000400000 */
[----:B------:R-:W2:Y:S01]  /*8f90*/  MUFU.EX2 R58, R58 ;  /* 0x0000003a003a7308 */ /* 0x000ea20000000800 */
[----:B---3--:R-:W-:Y:S01]  /*8fa0*/  @!P4 FMUL R46, R46, R46 ;  /* 0x0000002e2e2ec220 */ /* 0x008fe20000400000 */
[----:B------:R-:W-:Y:S01]  /*8fb0*/  FSETP.GEU.AND P4, PT, R75, -126, PT ;  /* 0xc2fc00004b00780b */ /* 0x000fe20003f8e000 */
[----:B-1----:R-:W-:Y:S01]  /*8fc0*/  FFMA R67, R110, UR21, -R132 ;  /* 0x000000156e437c23 */ /* 0x002fe20008000884 */
[----:B------:R-:W-:Y:S01]  /*8fd0*/  FADD R110, R41, R69 ;  /* 0x00000045296e7221 */ /* 0x000fe20000000000 */
[----:B------:R-:W-:Y:S01]  /*8fe0*/  FADD R144, R144, R115 ;  /* 0x0000007390907221 */ /* 0x000fe20000000000 */
[----:B------:R-:W-:Y:S01]  /*8ff0*/  FADD R115, R17, R104 ;  /* 0x0000006811737221 */ /* 0x000fe20000000000 */
[----:B------:R-:W-:Y:S01]  /*9000*/  @!P6 FMUL R47, R47, 0.5 ;  /* 0x3f0000002f2fe820 */ /* 0x000fe20000400000 */
[----:B------:R-:W1:Y:S01]  /*9010*/  MUFU.EX2 R50, R50 ;  /* 0x0000003200327308 */ /* 0x000e620000000800 */
[----:B----4-:R-:W-:Y:S01]  /*9020*/  @!P5 FMUL R133, R133, R133 ;  /* 0x000000858585d220 */ /* 0x010fe20000400000 */
[----:B------:R-:W-:Y:S01]  /*9030*/  FSETP.GEU.AND P5, PT, R51, -126, PT ;  /* 0xc2fc00003300780b */ /* 0x000fe20003fae000 */
[----:B------:R-:W-:Y:S01]  /*9040*/  FADD R119, R119, R110 ;  /* 0x0000006e77777221 */ /* 0x000fe20000000000 */
[----:B------:R-:W-:Y:S01]  /*9050*/  FADD R146, R146, R115 ;  /* 0x0000007392927221 */ /* 0x000fe20000000000 */
[----:B------:R-:W-:-:S02]  /*9060*/  F2FP.F16.F32.PACK_AB R41, R124, R43 ;  /* 0x0000002b7c29723e */ /* 0x000fc400000000ff */
[----:B------:R-:W-:Y:S01]  /*9070*/  @!P4 FMUL R75, R75, 0.5 ;  /* 0x3f0000004b4bc820 */ /* 0x000fe20000400000 */
[----:B------:R-:W3:Y:S01]  /*9080*/  MUFU.EX2 R47, R47 ;  /* 0x0000002f002f7308 */ /* 0x000ee20000000800 */
[----:B--2---:R-:W-:Y:S01]  /*9090*/  @!P2 FMUL R58, R58, R58 ;  /* 0x0000003a3a3aa220 */ /* 0x004fe20000400000 */
[----:B------:R-:W-:Y:S02]  /*90a0*/  FSETP.GEU.AND P2, PT, R71, -126, PT ;  /* 0xc2fc00004700780b */ /* 0x000fe40003f4e000 */
[----:B------:R-:W-:Y:S02]  /*90b0*/  F2FP.F16.F32.PACK_AB R52, R52, R53 ;  /* 0x000000353434723e */ /* 0x000fe400000000ff */
[----:B------:R-:W-:Y:S01]  /*90c0*/  F2FP.F16.F32.PACK_AB R45, R133, R46 ;  /* 0x0000002e852d723e */ /* 0x000fe200000000ff */
[----:B------:R-:W-:Y:S01]  /*90d0*/  @!P5 FMUL R51, R51, 0.5 ;  /* 0x3f0000003333d820 */ /* 0x000fe20000400000 */
[----:B------:R2:W4:Y:S01]  /*90e0*/  MUFU.EX2 R137, R75 ;  /* 0x0000004b00897308 */ /* 0x0005220000000800 */
[----:B-1----:R-:W-:Y:S01]  /*90f0*/  @!P3 FMUL R50, R50, R50 ;  /* 0x000000323232b220 */ /* 0x002fe20000400000 */
[----:B------:R-:W-:-:S05]  /*9100*/  FSETP.GEU.AND P3, PT, R83, -126, PT ;  /* 0xc2fc00005300780b */ /* 0x000fca0003f6e000 */
[----:B------:R-:W-:Y:S01]  /*9110*/  @!P2 FMUL R71, R71, 0.5 ;  /* 0x3f0000004747a820 */ /* 0x000fe20000400000 */
[----:B------:R-:W1:Y:S01]  /*9120*/  MUFU.EX2 R51, R51 ;  /* 0x0000003300337308 */ /* 0x000e620000000800 */
[----:B---3--:R-:W-:Y:S01]  /*9130*/  @!P6 FMUL R47, R47, R47 ;  /* 0x0000002f2f2fe220 */ /* 0x008fe20000400000 */
[----:B------:R-:W-:Y:S01]  /*9140*/  FSETP.GEU.AND P6, PT, R78, -126, PT ;  /* 0xc2fc00004e00780b */ /* 0x000fe20003fce000 */
[--C-:B--2---:R-:W-:Y:S01]  /*9150*/  FFMA R75, R126, UR21, -R132.reuse ;  /* 0x000000157e4b7c23 */ /* 0x104fe20008000884 */
[----:B------:R-:W-:-:S03]  /*9160*/  FFMA R126, R150, UR21, -R132 ;  /* 0x00000015967e7c23 */ /* 0x000fc60008000884 */
[----:B------:R-:W-:Y:S01]  /*9170*/  @!P3 FMUL R83, R83, 0.5 ;  /* 0x3f0000005353b820 */ /* 0x000fe20000400000 */
[----:B------:R2:W3:Y:S01]  /*9180*/  MUFU.EX2 R128, R71 ;  /* 0x0000004700807308 */ /* 0x0004e20000000800 */
[----:B----4-:R-:W-:Y:S01]  /*9190*/  @!P4 FMUL R137, R137, R137 ;  /* 0x000000898989c220 */ /* 0x010fe20000400000 */
[----:B------:R-:W-:-:S04]  /*91a0*/  FSETP.GEU.AND P4, PT, R55, -126, PT ;  /* 0xc2fc00003700780b */ /* 0x000fc80003f8e000 */
[----:B------:R-:W-:Y:S01]  /*91b0*/  F2FP.F16.F32.PACK_AB R49, R137, R50 ;  /* 0x000000328931723e */ /* 0x000fe200000000ff */
[----:B------:R-:W-:Y:S01]  /*91c0*/  @!P6 FMUL R78, R78, 0.5 ;  /* 0x3f0000004e4ee820 */ /* 0x000fe20000400000 */
[----:B------:R-:W4:Y:S01]  /*91d0*/  MUFU.EX2 R83, R83 ;  /* 0x0000005300537308 */ /* 0x000f220000000800 */
[----:B-1----:R-:W-:Y:S01]  /*91e0*/  @!P5 FMUL R51, R51, R51 ;  /* 0x000000333333d220 */ /* 0x002fe20000400000 */
[----:B------:R-:W-:Y:S01]  /*91f0*/  FSETP.GEU.AND P5, PT, R82, -126, PT ;  /* 0xc2fc00005200780b */ /* 0x000fe20003fae000 */
[----:B--2---:R-:W-:Y:S01]  /*9200*/  FFMA R71, R123, UR21, -R132 ;  /* 0x000000157b477c23 */ /* 0x004fe20008000884 */
[----:B------:R-:W-:Y:S01]  /*9210*/  FADD R123, R25, R56 ;  /* 0x00000038197b7221 */ /* 0x000fe20000000000 */
[C---:B------:R-:W-:Y:S01]  /*9220*/  FADD R132, R32.reuse, R19 ;  /* 0x0000001320847221 */ /* 0x040fe20000000000 */
[----:B------:R-:W-:Y:S01]  /*9230*/  F2FP.F16.F32.PACK_AB R32, R32, R33 ;  /* 0x000000212020723e */ /* 0x000fe200000000ff */
[----:B------:R-:W-:Y:S01]  /*9240*/  @!P4 FMUL R55, R55, 0.5 ;  /* 0x3f0000003737c820 */ /* 0x000fe20000400000 */
[----:B------:R-:W1:Y:S01]  /*9250*/  MUFU.EX2 R78, R78 ;  /* 0x0000004e004e7308 */ /* 0x000e620000000800 */
[----:B---3--:R-:W-:Y:S01]  /*9260*/  @!P2 FMUL R128, R128, R128 ;  /* 0x000000808080a220 */ /* 0x008fe20000400000 */
[----:B------:R-:W-:Y:S01]  /*9270*/  FSETP.GEU.AND P2, PT, R54, -126, PT ;  /* 0xc2fc00003600780b */ /* 0x000fe20003f4e000 */
[----:B------:R-:W-:Y:S01]  /*9280*/  FADD R123, R123, R114 ;  /* 0x000000727b7b7221 */ /* 0x000fe20000000000 */
[----:B------:R-:W-:Y:S01]  /*9290*/  FADD R114, R177, R68 ;  /* 0x00000044b1727221 */ /* 0x000fe20000000000 */
[----:B------:R-:W-:Y:S01]  /*92a0*/  FADD R132, R132, R99 ;  /* 0x0000006384847221 */ /* 0x000fe20000000000 */
[----:B------:R-:W-:Y:S01]  /*92b0*/  FADD R99, R81, R96 ;  /* 0x0000006051637221 */ /* 0x000fe20000000000 */
[----:B------:R-:W-:Y:S01]  /*92c0*/  @!P5 FMUL R82, R82, 0.5 ;  /* 0x3f0000005252d820 */ /* 0x000fe20000400000 */
[----:B------:R-:W2:Y:S01]  /*92d0*/  MUFU.EX2 R55, R55 ;  /* 0x0000003700377308 */ /* 0x000ea20000000800 */
[----:B----4-:R-:W-:Y:S01]  /*92e0*/  @!P3 FMUL R83, R83, R83 ;  /* 0x000000535353b220 */ /* 0x010fe20000400000 */
[----:B------:R-:W-:Y:S01]  /*92f0*/  FSETP.GEU.AND P3, PT, R59, -126, PT ;  /* 0xc2fc00003b00780b */ /* 0x000fe20003f6e000 */
[----:B------:R-:W-:Y:S01]  /*9300*/  FADD R123, R123, R132 ;  /* 0x000000847b7b7221 */ /* 0x000fe20000000000 */
[----:B------:R-:W-:-:S02]  /*9310*/  F2FP.F16.F32.PACK_AB R56, R56, R57 ;  /* 0x000000393838723e */ /* 0x000fc400000000ff */
        /* <DEDUP_REMOVED lines=24> */
[----:B------:R-:W-:-:S03]  /*94a0*/  FSETP.GEU.AND P6, PT, R87, -126, PT ;  /* 0xc2fc00005700780b */ /* 0x000fc60003fce000 */
[----:B------:R-:W-:Y:S02]  /*94b0*/  FADD R115, R26, R79 ;  /* 0x0000004f1a737221 */ /* 0x000fe40000000000 */
        /* <DEDUP_REMOVED lines=50> */
[----:B------:R-:W-:Y:S01]  /*97e0*/  FADD R150, R43, R70 ;  /* 0x000000462b967221 */ /* 0x000fe20000000000 */
[----:B------:R-:W-:Y:S01]  /*97f0*/  F2FP.F16.F32.PACK_AB R43, R129, R58 ;  /* 0x0000003a812b723e */ /* 0x000fe200000000ff */
[----:B------:R-:W-:Y:S01]  /*9800*/  @!P4 FMUL R127, R127, 0.5 ;  /* 0x3f0000007f7fc820 */ /* 0x000fe20000400000 */
[----:B------:R-:W3:Y:S01]  /*9810*/  MUFU.EX2 R71, R71 ;  /* 0x0000004700477308 */ /* 0x000ee20000000800 */
[----:B-1----:R-:W-:Y:S01]  /*9820*/  @!P2 FMUL R98, R98, R98 ;  /* 0x000000626262a220 */ /* 0x002fe20000400000 */
[----:B------:R-:W-:Y:S01]  /*9830*/  FSETP.GEU.AND P2, PT, R102, -126, PT ;  /* 0xc2fc00006600780b */ /* 0x000fe20003f4e000 */
[----:B------:R-:W-:-:S04]  /*9840*/  FADD R183, R115, R150 ;  /* 0x0000009673b77221 */ /* 0x000fc80000000000 */
[----:B------:R-:W-:Y:S01]  /*9850*/  @!P5 FMUL R130, R130, 0.5 ;  /* 0x3f0000008282d820 */ /* 0x000fe20000400000 */
[----:B------:R1:W4:Y:S01]  /*9860*/  MUFU.EX2 R8, R127 ;  /* 0x0000007f00087308 */ /* 0x0003220000000800 */
[----:B--2---:R-:W-:Y:S01]  /*9870*/  @!P3 FMUL R75, R75, R75 ;  /* 0x0000004b4b4bb220 */ /* 0x004fe20000400000 */
[----:B------:R-:W-:-:S03]  /*9880*/  FSETP.GEU.AND P3, PT, R134, -126, PT ;  /* 0xc2fc00008600780b */ /* 0x000fc60003f6e000 */
[----:B------:R-:W-:Y:S01]  /*9890*/  FADD R150, R58, R75 ;  /* 0x0000004b3a967221 */ /* 0x000fe20000000000 */
[----:B------:R-:W-:Y:S01]  /*98a0*/  F2FP.F16.F32.PACK_AB R58, R18, R77 ;  /* 0x0000004d123a723e */ /* 0x000fe200000000ff */
[----:B------:R-:W-:Y:S01]  /*98b0*/  @!P2 FMUL R102, R102, 0.5 ;  /* 0x3f0000006666a820 */ /* 0x000fe20000400000 */
[----:B------:R2:W5:Y:S01]  /*98c0*/  MUFU.EX2 R7, R130 ;  /* 0x0000008200077308 */ /* 0x0005620000000800 */
[----:B---3--:R-:W-:Y:S01]  /*98d0*/  @!P6 FMUL R71, R71, R71 ;  /* 0x000000474747e220 */ /* 0x008fe20000400000 */
[----:B------:R-:W-:Y:S01]  /*98e0*/  FSETP.GEU.AND P6, PT, R106, -126, PT ;  /* 0xc2fc00006a00780b */ /* 0x000fe20003fce000 */
[----:B-1----:R-:W-:Y:S01]  /*98f0*/  FADD R127, R182, R77 ;  /* 0x0000004db67f7221 */ /* 0x002fe20000000000 */
[----:B------:R-:W-:Y:S01]  /*9900*/  F2FP.F16.F32.PACK_AB R77, R95, R74 ;  /* 0x0000004a5f4d723e */ /* 0x000fe200000000ff */
[----:B------:R-:W-:Y:S02]  /*9910*/  FADD R151, R124, R71 ;  /* 0x000000477c977221 */ /* 0x000fe40000000000 */
[----:B------:R-:W-:Y:S01]  /*9920*/  @!P3 FMUL R134, R134, 0.5 ;  /* 0x3f0000008686b820 */ /* 0x000fe20000400000 */
[----:B------:R-:W-:Y:S01]  /*9930*/  FADD R127, R127, R114 ;  /* 0x000000727f7f7221 */ /* 0x000fe20000000000 */
[----:B----4-:R-:W-:Y:S01]  /*9940*/  @!P4 FMUL R8, R8, R8 ;  /* 0x000000080808c220 */ /* 0x010fe20000400000 */
[----:B------:R-:W-:Y:S01]  /*9950*/  FSETP.GEU.AND P4, PT, R138, -126, PT ;  /* 0xc2fc00008a00780b */ /* 0x000fe20003f8e000 */
[----:B------:R1:W3:Y:S01]  /*9960*/  MUFU.EX2 R110, R134 ;  /* 0x00000086006e7308 */ /* 0x0002e20000000800 */
[----:B--2---:R-:W-:Y:S01]  /*9970*/  FADD R130, R33, R64 ;  /* 0x0000004021827221 */ /* 0x004fe20000000000 */
[----:B------:R-:W-:-:S02]  /*9980*/  F2FP.F16.F32.PACK_AB R33, R42, R35 ;  /* 0x000000232a21723e */ /* 0x000fc400000000ff */
[----:B------:R-:W-:Y:S01]  /*9990*/  @!P6 FMUL R106, R106, 0.5 ;  /* 0x3f0000006a6ae820 */ /* 0x000fe20000400000 */
[----:B------:R-:W-:Y:S01]  /*99a0*/  FADD R130, R130, R9 ;  /* 0x0000000982827221 */ /* 0x000fe20000000000 */
[----:B-----5:R-:W-:Y:S01]  /*99b0*/  @!P5 FMUL R7, R7, R7 ;  /* 0x000000070707d220 */ /* 0x020fe20000400000 */
[----:B------:R-:W-:Y:S01]  /*99c0*/  FSETP.GEU.AND P5, PT, R139, -126, PT ;  /* 0xc2fc00008b00780b */ /* 0x000fe20003fae000 */
[----:B------:R-:W2:Y:S01]  /*99d0*/  MUFU.EX2 R102, R102 ;  /* 0x0000006600667308 */ /* 0x000ea20000000800 */
[----:B-1----:R-:W-:Y:S01]  /*99e0*/  FADD R134, R179, R76 ;  /* 0x0000004cb3867221 */ /* 0x002fe20000000000 */
[----:B------:R-:W-:Y:S01]  /*99f0*/  FADD R119, R119, R130 ;  /* 0x0000008277777221 */ /* 0x000fe20000000000 */
[----:B------:R-:W-:Y:S01]  /*9a00*/  F2FP.F16.F32.PACK_AB R35, R125, R38 ;  /* 0x000000267d23723e */ /* 0x000fe200000000ff */
[----:B------:R-:W-:Y:S01]  /*9a10*/  @!P4 FMUL R138, R138, 0.5 ;  /* 0x3f0000008a8ac820 */ /* 0x000fe20000400000 */
[----:B------:R-:W-:Y:S01]  /*9a20*/  FADD R134, R134, R99 ;  /* 0x0000006386867221 */ /* 0x000fe20000000000 */
[----:B------:R-:W-:Y:S01]  /*9a30*/  FADD R99, R16, R101 ;  /* 0x0000006510637221 */ /* 0x000fe20000000000 */
[----:B------:R-:W-:Y:S01]  /*9a40*/  F2FP.F16.F32.PACK_AB R64, R19, R64 ;  /* 0x000000401340723e */ /* 0x000fe200000000ff */
[----:B------:R-:W1:Y:S01]  /*9a50*/  MUFU.EX2 R106, R106 ;  /* 0x0000006a006a7308 */ /* 0x000e620000000800 */
[----:B---3--:R-:W-:Y:S01]  /*9a60*/  @!P3 FMUL R110, R110, R110 ;  /* 0x0000006e6e6eb220 */ /* 0x008fe20000400000 */
[----:B------:R-:W-:Y:S01]  /*9a70*/  FSETP.GEU.AND P3, PT, R143, -126, PT ;  /* 0xc2fc00008f00780b */ /* 0x000fe20003f6e000 */
[----:B------:R-:W-:Y:S01]  /*9a80*/  FADD R127, R127, R134 ;  /* 0x000000867f7f7221 */ /* 0x000fe20000000000 */
[----:B------:R-:W-:Y:S01]  /*9a90*/  @!P5 FMUL R139, R139, 0.5 ;  /* 0x3f0000008b8bd820 */ /* 0x000fe20000400000 */
[----:B------:R-:W-:-:S03]  /*9aa0*/  F2FP.F16.F32.PACK_AB R75, R8, R75 ;  /* 0x0000004b084b723e */ /* 0x000fc600000000ff */
[----:B------:R3:W4:Y:S01]  /*9ab0*/  MUFU.EX2 R9, R138 ;  /* 0x0000008a00097308 */ /* 0x0007220000000800 */
[----:B--2---:R-:W-:Y:S01]  /*9ac0*/  @!P2 FMUL R102, R102, R102 ;  /* 0x000000666666a220 */ /* 0x004fe20000400000 */
[----:B------:R-:W-:-:S05]  /*9ad0*/  FSETP.GEU.AND P2, PT, R30, -126, PT ;  /* 0xc2fc00001e00780b */ /* 0x000fca0003f4e000 */
[----:B------:R-:W-:Y:S01]  /*9ae0*/  @!P3 FMUL R143, R143, 0.5 ;  /* 0x3f0000008f8fb820 */ /* 0x000fe20000400000 */
[----:B------:R2:W5:Y:S01]  /*9af0*/  MUFU.EX2 R114, R139 ;  /* 0x0000008b00727308 */ /* 0x0005620000000800 */
[----:B-1----:R-:W-:Y:S01]  /*9b00*/  @!P6 FMUL R106, R106, R106 ;  /* 0x0000006a6a6ae220 */ /* 0x002fe20000400000 */
[----:B------:R-:W-:Y:S01]  /*9b10*/  FSETP.GEU.AND P6, PT, R142, -126, PT ;  /* 0xc2fc00008e00780b */ /* 0x000fe20003fce000 */
[----:B---3--:R-:W-:-:S04]  /*9b20*/  FADD R138, R12, R21 ;  /* 0x000000150c8a7221 */ /* 0x008fc80000000000 */
[----:B------:R-:W-:Y:S01]  /*9b30*/  FADD R138, R138, R99 ;  /* 0x000000638a8a7221 */ /* 0x000fe20000000000 */
[----:B------:R-:W-:Y:S01]  /*9b40*/  FADD R99, R53, R100 ;  /* 0x0000006435637221 */ /* 0x000fe20000000000 */
[----:B----4-:R-:W-:Y:S01]  /*9b50*/  @!P4 FMUL R9, R9, R9 ;  /* 0x000000090909c220 */ /* 0x010fe20000400000 */
[----:B------:R-:W-:Y:S01]  /*9b60*/  FSETP.GEU.AND P4, PT, R148, -126, PT ;  /* 0xc2fc00009400780b */ /* 0x000fe20003f8e000 */
[----:B--2---:R-:W-:Y:S01]  /*9b70*/  FADD R139, R181, R60 ;  /* 0x0000003cb58b7221 */ /* 0x004fe20000000000 */
[----:B------:R-:W-:Y:S01]  /*9b80*/  FADD R140, R140, R99 ;  /* 0x000000638c8c7221 */ /* 0x000fe20000000000 */
[----:B------:R-:W-:Y:S01]  /*9b90*/  FADD R184, R50, R9 ;  /* 0x0000000932b87221 */ /* 0x000fe20000000000 */
[----:B------:R1:W2:Y:S01]  /*9ba0*/  MUFU.EX2 R99, R143 ;  /* 0x0000008f00637308 */ /* 0x0002a20000000800 */
[----:B------:R-:W-:Y:S01]  /*9bb0*/  FADD R139, R139, R122 ;  /* 0x0000007a8b8b7221 */ /* 0x000fe20000000000 */
[----:B------:R-:W-:Y:S01]  /*9bc0*/  FADD R122, R176, R93 ;  /* 0x0000005db07a7221 */ /* 0x000fe20000000000 */
[----:B-----5:R-:W-:Y:S01]  /*9bd0*/  @!P5 FMUL R114, R114, R114 ;  /* 0x000000727272d220 */ /* 0x020fe20000400000 */
[----:B------:R-:W-:Y:S01]  /*9be0*/  FSETP.GEU.AND P5, PT, R147, -126, PT ;  /* 0xc2fc00009300780b */ /* 0x000fe20003fae000 */
[----:B------:R-:W-:Y:S01]  /*9bf0*/  @!P6 FMUL R142, R142, 0.5 ;  /* 0x3f0000008e8ee820 */ /* 0x000fe20000400000 */
[----:B------:R-:W-:Y:S01]  /*9c00*/  FADD R141, R141, R122 ;  /* 0x0000007a8d8d7221 */ /* 0x000fe20000000000 */
[----:B------:R-:W-:Y:S01]  /*9c10*/  FADD R122, R15, R88 ;  /* 0x000000580f7a7221 */ /* 0x000fe20000000000 */
[----:B------:R-:W-:Y:S01]  /*9c20*/  FADD R190, R149, R184 ;  /* 0x000000b895be7221 */ /* 0x000fe20000000000 */
[----:B------:R3:W4:Y:S01]  /*9c30*/  MUFU.EX2 R118, R142 ;  /* 0x0000008e00767308 */ /* 0x0007220000000800 */
[----:B-1----:R-:W-:Y:S01]  /*9c40*/  FADD R143, R11, R20 ;  /* 0x000000140b8f7221 */ /* 0x002fe20000000000 */
[----:B------:R-:W-:Y:S01]  /*9c50*/  @!P4 FMUL R148, R148, 0.5 ;  /* 0x3f0000009494c820 */ /* 0x000fe20000400000 */
[----:B------:R-:W-:Y:S01]  /*9c60*/  FADD R184, R129, R8 ;  /* 0x0000000881b87221 */ /* 0x000fe20000000000 */
[----:B------:R-:W-:Y:S01]  /*9c70*/  @!P2 FMUL R30, R30, 0.5 ;  /* 0x3f0000001e1ea820 */ /* 0x000fe20000400000 */
[----:B------:R-:W-:Y:S01]  /*9c80*/  FADD R143, R143, R122 ;  /* 0x0000007a8f8f7221 */ /* 0x000fe20000000000 */
[----:B------:R-:W-:Y:S01]  /*9c90*/  FADD R131, R131, R138 ;  /* 0x0000008a83837221 */ /* 0x000fe20000000000 */
[----:B------:R-:W-:Y:S01]  /*9ca0*/  FADD R140, R135, R140 ;  /* 0x0000008c878c7221 */ /* 0x000fe20000000000 */
[----:B------:R-:W-:Y:S01]  /*9cb0*/  @!P5 FMUL R147, R147, 0.5 ;  /* 0x3f0000009393d820 */ /* 0x000fe20000400000 */
[----:B---3--:R-:W-:Y:S01]  /*9cc0*/  FADD R142, R36, R23 ;  /* 0x00000017248e7221 */ /* 0x008fe20000000000 */
[----:B--2---:R-:W-:Y:S01]  /*9cd0*/  @!P3 FMUL R99, R99, R99 ;  /* 0x000000636363b220 */ /* 0x004fe20000400000 */
[----:B------:R-:W-:Y:S01]  /*9ce0*/  FSETP.GEU.AND P3, PT, R107, -126, PT ;  /* 0xc2fc00006b00780b */ /* 0x000fe20003f6e000 */
[----:B------:R1:W2:Y:S01]  /*9cf0*/  MUFU.EX2 R122, R147 ;  /* 0x00000093007a7308 */ /* 0x0002a20000000800 */
[----:B------:R-:W-:Y:S01]  /*9d00*/  FADD R142, R142, R103 ;  /* 0x000000678e8e7221 */ /* 0x000fe20000000000 */
[----:B------:R-:W-:Y:S01]  /*9d10*/  FADD R144, R141, R144 ;  /* 0x000000908d907221 */ /* 0x000fe20000000000 */
[----:B------:R-:W-:Y:S01]  /*9d20*/  FADD R146, R143, R146 ;  /* 0x000000928f927221 */ /* 0x000fe20000000000 */
[----:B------:R-:W-:Y:S01]  /*9d30*/  FADD R119, R119, R140 ;  /* 0x0000008c77777221 */ /* 0x000fe20000000000 */
[----:B----4-:R-:W-:Y:S01]  /*9d40*/  @!P6 FMUL R118, R118, R118 ;  /* 0x000000767676e220 */ /* 0x010fe20000400000 */
[----:B------:R-:W-:Y:S01]  /*9d50*/  FSETP.GEU.AND P6, PT, R145, -126, PT ;  /* 0xc2fc00009100780b */ /* 0x000fe20003fce000 */
[----:B------:R-:W-:Y:S01]  /*9d60*/  FADD R142, R139, R142 ;  /* 0x0000008e8b8e7221 */ /* 0x000fe20000000000 */
[----:B------:R3:W4:Y:S01]  /*9d70*/  MUFU.EX2 R103, R148 ;  /* 0x0000009400677308 */ /* 0x0007220000000800 */
        /* <DEDUP_REMOVED lines=8> */
[----:B--2---:R-:W-:Y:S01]  /*9e00*/  @!P5 FMUL R122, R122, R122 ;  /* 0x0000007a7a7ad220 */ /* 0x004fe20000400000 */
[----:B------:R-:W-:Y:S01]  /*9e10*/  FSETP.GEU.AND P5, PT, R111, -126, PT ;  /* 0xc2fc00006f00780b */ /* 0x000fe20003fae000 */
[----:B---3--:R-:W-:Y:S01]  /*9e20*/  FADD R148, R27, R86 ;  /* 0x000000561b947221 */ /* 0x008fe20000000000 */
[----:B------:R-:W-:Y:S01]  /*9e30*/  @!P6 FMUL R145, R145, 0.5 ;  /* 0x3f0000009191e820 */ /* 0x000fe20000400000 */
[----:B------:R-:W-:Y:S01]  /*9e40*/  FADD R146, R123, R146 ;  /* 0x000000927b927221 */ /* 0x000fe20000000000 */
[----:B------:R-:W-:Y:S01]  /*9e50*/  FADD R119, R119, R144 ;  /* 0x0000009077777221 */ /* 0x000fe20000000000 */
[----:B------:R-:W-:Y:S01]  /*9e60*/  FADD R151, R148, R151 ;  /* 0x0000009794977221 */ /* 0x000fe20000000000 */
[----:B------:R-:W2:Y:S01]  /*9e70*/  MUFU.EX2 R107, R107 ;  /* 0x0000006b006b7308 */ /* 0x000ea20000000800 */
[----:B----4-:R-:W-:Y:S01]  /*9e80*/  @!P4 FMUL R103, R103, R103 ;  /* 0x000000676767c220 */ /* 0x010fe20000400000 */
[----:B------:R-:W-:Y:S01]  /*9e90*/  FSETP.GEU.AND P4, PT, R126, -126, PT ;  /* 0xc2fc00007e00780b */ /* 0x000fe20003f8e000 */
[----:B------:R-:W-:Y:S01]  /*9ea0*/  FADD R148, R137, R114 ;  /* 0x0000007289947221 */ /* 0x000fe20000000000 */
[----:B------:R-:W-:Y:S01]  /*9eb0*/  FADD R119, R119, R146 ;  /* 0x0000009277777221 */ /* 0x000fe20000000000 */
[----:B------:R-:W-:-:S02]  /*9ec0*/  F2FP.F16.F32.PACK_AB R60, R60, R61 ;  /* 0x0000003d3c3c723e */ /* 0x000fc400000000ff */
[----:B------:R-:W-:Y:S01]  /*9ed0*/  @!P5 FMUL R111, R111, 0.5 ;  /* 0x3f0000006f6fd820 */ /* 0x000fe20000400000 */
[----:B------:R3:W4:Y:S01]  /*9ee0*/  MUFU.EX2 R115, R145 ;  /* 0x0000009100737308 */ /* 0x0007220000000800 */
[----:B------:R-:W-:Y:S01]  /*9ef0*/  FADD R192, R147, R148 ;  /* 0x0000009493c07221 */ /* 0x000fe20000000000 */
[----:B------:R-:W-:Y:S01]  /*9f00*/  FADD R147, R108, R59 ;  /* 0x0000003b6c937221 */ /* 0x000fe20000000000 */
[----:B------:R-:W-:Y:S01]  /*9f10*/  FADD R148, R38, R67 ;  /* 0x0000004326947221 */ /* 0x000fe20000000000 */
[----:B-1----:R-:W-:Y:S01]  /*9f20*/  @!P2 FMUL R30, R30, R30 ;  /* 0x0000001e1e1ea220 */ /* 0x002fe20000400000 */
[----:B------:R-:W-:Y:S01]  /*9f30*/  FADD R151, R151, R192 ;  /* 0x000000c097977221 */ /* 0x000fe20000000000 */
[----:B------:R-:W-:Y:S01]  /*9f40*/  FADD R185, R147, R150 ;  /* 0x0000009693b97221 */ /* 0x000fe20000000000 */
[----:B------:R-:W-:Y:S01]  /*9f50*/  @!P4 FMUL R126, R126, 0.5 ;  /* 0x3f0000007e7ec820 */ /* 0x000fe20000400000 */
[----:B------:R-:W1:Y:S01]  /*9f60*/  MUFU.EX2 R111, R111 ;  /* 0x0000006f006f7308 */ /* 0x000e620000000800 */
[----:B---3--:R-:W-:Y:S01]  /*9f70*/  FADD R145, R31, R90 ;  /* 0x0000005a1f917221 */ /* 0x008fe20000000000 */
[----:B--2---:R-:W-:Y:S01]  /*9f80*/  @!P3 FMUL R107, R107, R107 ;  /* 0x0000006b6b6bb220 */ /* 0x004fe20000400000 */
[----:B------:R-:W-:Y:S01]  /*9f90*/  FSETP.GEU.AND P3, PT, R136, -126, PT ;  /* 0xc2fc00008800780b */ /* 0x000fe20003f6e000 */
[----:B------:R-:W-:Y:S01]  /*9fa0*/  FADD R194, R148, R149 ;  /* 0x0000009594c27221 */ /* 0x000fe20000000000 */
[----:B------:R-:W-:Y:S01]  /*9fb0*/  FADD R186, R145, R184 ;  /* 0x000000b891ba7221 */ /* 0x000fe20000000000 */
[----:B------:R-:W-:Y:S01]  /*9fc0*/  FADD R147, R125, R98 ;  /* 0x000000627d937221 */ /* 0x000fe20000000000 */
[----:B------:R-:W-:Y:S01]  /*9fd0*/  FADD R184, R78, R99 ;  /* 0x000000634eb87221 */ /* 0x000fe20000000000 */
[----:B------:R-:W2:Y:S01]  /*9fe0*/  MUFU.EX2 R126, R126 ;  /* 0x0000007e007e7308 */ /* 0x000ea20000000800 */
        /* <DEDUP_REMOVED lines=13> */
[----:B----4-:R-:W-:Y:S01]  /*a0c0*/  @!P6 FMUL R115, R115, R115 ;  /* 0x000000737373e220 */ /* 0x010fe20000400000 */
[----:B-1----:R-:W-:Y:S01]  /*a0d0*/  @!P5 FMUL R111, R111, R111 ;  /* 0x0000006f6f6fd220 */ /* 0x002fe20000400000 */
[----:B------:R-:W-:Y:S01]  /*a0e0*/  FADD R188, R145, R150 ;  /* 0x0000009691bc7221 */ /* 0x000fe20000000000 */
[----:B--2---:R-:W-:Y:S01]  /*a0f0*/  @!P4 FMUL R126, R126, R126 ;  /* 0x0000007e7e7ec220 */ /* 0x004fe20000400000 */
[----:B------:R-:W-:Y:S01]  /*a100*/  FADD R193, R148, R149 ;  /* 0x0000009594c17221 */ /* 0x000fe20000000000 */
[----:B------:R-:W-:Y:S01]  /*a110*/  FADD R189, R147, R184 ;  /* 0x000000b893bd7221 */ /* 0x000fe20000000000 */
[----:B------:R-:W-:Y:S01]  /*a120*/  @!P3 FMUL R136, R136, 0.5 ;  /* 0x3f0000008888b820 */ /* 0x000fe20000400000 */
[----:B------:R-:W-:Y:S01]  /*a130*/  FADD R147, R39, R102 ;  /* 0x0000006627937221 */ /* 0x000fe20000000000 */
[----:B------:R-:W-:Y:S01]  /*a140*/  FADD R184, R55, R126 ;  /* 0x0000007e37b87221 */ /* 0x000fe20000000000 */
[----:B------:R-:W-:Y:S01]  /*a150*/  FADD R145, R121, R94 ;  /* 0x0000005e79917221 */ /* 0x000fe20000000000 */
[----:B------:R-:W-:Y:S01]  /*a160*/  FADD R150, R128, R107 ;  /* 0x0000006b80967221 */ /* 0x000fe20000000000 */
[----:B------:R-:W-:Y:S01]  /*a170*/  FADD R148, R120, R115 ;  /* 0x0000007378947221 */ /* 0x000fe20000000000 */
[----:B------:R-:W-:Y:S01]  /*a180*/  FADD R149, R82, R111 ;  /* 0x0000006f52957221 */ /* 0x000fe20000000000 */
[----:B------:R-:W1:Y:S01]  /*a190*/  MUFU.EX2 R135, R136 ;  /* 0x0000008800877308 */ /* 0x000e620000000800 */
        /* <DEDUP_REMOVED lines=13> */
[----:B------:R-:W-:Y:S01]  /*a270*/  FFMA R3, R30, R3, R119 ;  /* 0x000000031e037223 */ /* 0x000fe20000000077 */
[-C--:B------:R-:W-:Y:S01]  /*a280*/  FMUL R168, R168, R30.reuse ;  /* 0x0000001ea8a87220 */ /* 0x080fe20000400000 */
        /* <DEDUP_REMOVED lines=10> */
[----:B------:R-:W-:Y:S01]  /*a330*/  FMUL R157, R157, R30 ;  /* 0x0000001e9d9d7220 */ /* 0x000fe20000400000 */
[----:B------:R-:W-:Y:S01]  /*a340*/  F2FP.F16.F32.PACK_AB R30, R29, R182 ;  /* 0x000000b61d1e723e */ /* 0x000fe200000000ff */
[----:B------:R-:W-:Y:S01]  /*a350*/  FADD R186, R151, R186 ;  /* 0x000000ba97ba7221 */ /* 0x000fe20000000000 */
[----:B------:R-:W-:Y:S01]  /*a360*/  F2FP.F16.F32.PACK_AB R29, R27, R26 ;  /* 0x0000001a1b1d723e */ /* 0x000fe200000000ff */
[----:B------:R-:W-:Y:S01]  /*a370*/  FADD R183, R183, R184 ;  /* 0x000000b8b7b77221 */ /* 0x000fe20000000000 */
[----:B------:R-:W-:Y:S01]  /*a380*/  F2FP.F16.F32.PACK_AB R26, R11, R180 ;  /* 0x000000b40b1a723e */ /* 0x000fe200000000ff */
[----:B-1----:R-:W-:Y:S01]  /*a390*/  @!P3 FMUL R135, R135, R135 ;  /* 0x000000878787b220 */ /* 0x002fe20000400000 */
[----:B------:R-:W-:Y:S01]  /*a3a0*/  SHF.L.U32 R11, R6, 0x1f, RZ ;  /* 0x0000001f060b7819 */ /* 0x000fe200000006ff */
[----:B------:R-:W-:Y:S01]  /*a3b0*/  FADD R186, R183, R186 ;  /* 0x000000bab7ba7221 */ /* 0x000fe20000000000 */
[----:B------:R-:W-:Y:S01]  /*a3c0*/  F2FP.F16.F32.PACK_AB R61, R87, R62 ;  /* 0x0000003e573d723e */ /* 0x000fe200000000ff */
[----:B------:R-:W-:Y:S01]  /*a3d0*/  FMUL R170, R170, R135 ;  /* 0x00000087aaaa7220 */ /* 0x000fe20000400000 */
[----:B------:R-:W-:Y:S01]  /*a3e0*/  F2FP.F16.F32.PACK_AB R62, R20, R65 ;  /* 0x00000041143e723e */ /* 0x000fe200000000ff */
[----:B------:R1:W2:Y:S01]  /*a3f0*/  SYNCS.PHASECHK.TRANS64.TRYWAIT P2, [UR7+0x21000], R11 ;  /* 0x0210000bff0075a7 */ /* 0x0002a20008040147 */
[----:B------:R-:W-:Y:S01]  /*a400*/  F2FP.F16.F32.PACK_AB R51, R78, R51 ;  /* 0x000000334e33723e */ /* 0x000fe200000000ff */
[----:B------:R-:W-:Y:S01]  /*a410*/  FFMA R2, R135, R2, R186 ;  /* 0x0000000287027223 */ /* 0x000fe200000000ba */
[----:B------:R-:W-:Y:S01]  /*a420*/  F2FP.F16.F32.PACK_AB R65, R91, R66 ;  /* 0x000000425b41723e */ /* 0x000fe200000000ff */
[-C--:B------:R-:W-:Y:S01]  /*a430*/  FMUL R171, R171, R135.reuse ;  /* 0x00000087abab7220 */ /* 0x080fe20000400000 */
[----:B------:R-:W-:Y:S01]  /*a440*/  F2FP.F16.F32.PACK_AB R66, R21, R76 ;  /* 0x0000004c1542723e */ /* 0x000fe200000000ff */
[----:B------:R-:W-:Y:S01]  /*a450*/  FMUL R174, R174, R135 ;  /* 0x00000087aeae7220 */ /* 0x000fe20000400000 */
[----:B------:R-:W-:Y:S01]  /*a460*/  F2FP.F16.F32.PACK_AB R78, R22, R73 ;  /* 0x00000049164e723e */ /* 0x000fe200000000ff */
[----:B------:R-:W-:Y:S01]  /*a470*/  FMUL R175, R175, R135 ;  /* 0x00000087afaf7220 */ /* 0x000fe20000400000 */
[----:B------:R-:W-:Y:S01]  /*a480*/  F2FP.F16.F32.PACK_AB R63, R94, R63 ;  /* 0x0000003f5e3f723e */ /* 0x000fe200000000ff */
[-C--:B------:R-:W-:Y:S01]  /*a490*/  FMUL R162, R162, R135.reuse ;  /* 0x00000087a2a27220 */ /* 0x080fe20000400000 */
[----:B------:R-:W-:Y:S01]  /*a4a0*/  F2FP.F16.F32.PACK_AB R76, R23, R72 ;  /* 0x00000048174c723e */ /* 0x000fe200000000ff */
[-C--:B------:R-:W-:Y:S01]  /*a4b0*/  FMUL R163, R163, R135.reuse ;  /* 0x00000087a3a37220 */ /* 0x080fe20000400000 */
[----:B------:R-:W-:Y:S01]  /*a4c0*/  F2FP.F16.F32.PACK_AB R73, R71, R70 ;  /* 0x000000464749723e */ /* 0x000fe200000000ff */
[-C--:B------:R-:W-:Y:S01]  /*a4d0*/  FMUL R166, R166, R135.reuse ;  /* 0x00000087a6a67220 */ /* 0x080fe20000400000 */
[----:B------:R-:W-:Y:S01]  /*a4e0*/  F2FP.F16.F32.PACK_AB R27, R121, R34 ;  /* 0x00000022791b723e */ /* 0x000fe200000000ff */
[----:B------:R-:W-:Y:S01]  /*a4f0*/  FMUL R167, R167, R135 ;  /* 0x00000087a7a77220 */ /* 0x000fe20000400000 */
[----:B------:R-:W-:Y:S01]  /*a500*/  F2FP.F16.F32.PACK_AB R36, R36, R37 ;  /* 0x000000252424723e */ /* 0x000fe200000000ff */
[-C--:B------:R-:W-:Y:S01]  /*a510*/  FMUL R154, R154, R135.reuse ;  /* 0x000000879a9a7220 */ /* 0x080fe20000400000 */
[----:B------:R-:W-:Y:S01]  /*a520*/  F2FP.F16.F32.PACK_AB R53, R83, R54 ;  /* 0x000000365335723e */ /* 0x000fe200000000ff */
[-C--:B------:R-:W-:Y:S01]  /*a530*/  FMUL R155, R155, R135.reuse ;  /* 0x000000879b9b7220 */ /* 0x080fe20000400000 */
[----:B------:R-:W-:Y:S01]  /*a540*/  F2FP.F16.F32.PACK_AB R79, R115, R102 ;  /* 0x00000066734f723e */ /* 0x000fe200000000ff */
[----:B------:R-:W-:Y:S01]  /*a550*/  FMUL R158, R158, R135 ;  /* 0x000000879e9e7220 */ /* 0x000fe20000400000 */
[----:B------:R-:W-:Y:S01]  /*a560*/  F2FP.F16.F32.PACK_AB R72, R84, R69 ;  /* 0x000000455448723e */ /* 0x000fe200000000ff */
[----:B------:R-:W-:Y:S01]  /*a570*/  FMUL R159, R159, R135 ;  /* 0x000000879f9f7220 */ /* 0x000fe20000400000 */
        /* <DEDUP_REMOVED lines=23> */
[----:B------:R-:W-:Y:S01]  /*a6f0*/  F2FP.F16.F32.PACK_AB R102, R104, R109 ;  /* 0x0000006d6866723e */ /* 0x000fe200000000ff */
[----:B-12---:R-:W-:Y:S06]  /*a700*/  @!P0 BRA `(.L_x_27) ;  /* 0x0000000000048947 */ /* 0x006fec0003800000 */
[----:B------:R-:W-:Y:S01]  /*a710*/  BPT.TRAP 0x1 ;  /* 0x000000040000795c */ /* 0x000fe20000300000 */
.L_x_27:
[----:B------:R-:W-:Y:S05]  /*a720*/  @P2 BRA `(.L_x_28) ;  /* 0x0000000000082947 */ /* 0x000fea0003800000 */
[----:B------:R-:W1:Y:S02]  /*a730*/  SYNCS.PHASECHK.TRANS64.TRYWAIT P2, [UR7+0x21000], R11 ;  /* 0x0210000bff0075a7 */ /* 0x000e640008040147 */
[----:B-1----:R-:W-:Y:S05]  /*a740*/  @!P2 BRA `(.L_x_29) ;  /* 0x0000003c003ca947 */ /* 0x002fea0003800000 */
.L_x_28:
[----:B------:R-:W-:Y:S01]  /*a750*/  UIMAD UR10, UR6, 0x600, UR16 ;  /* 0x00000600060a78a4 */ /* 0x000fe2000f8e0210 */
[----:B------:R-:W-:Y:S01]  /*a760*/  WARPGROUP.ARRIVE ;  /* 0x00000000000079c5 */ /* 0x000fe20000000000 */
[----:B------:R-:W-:Y:S01]  /*a770*/  UMOV UR11, 0xc0000010 ;  /* 0xc0000010000b7882 */ /* 0x000fe20000000000 */
[----:B------:R-:W-:Y:S01]  /*a780*/  UMOV UR15, 0xc0000010 ;  /* 0xc0000010000f7882 */ /* 0x000fe20000000000 */
[----:B------:R-:W-:Y:S01]  /*a790*/  UIADD3 UR14, UR10, 0x200, URZ ;  /* 0x000002000a0e7890 */ /* 0x000fe2000fffe03f */
[----:B------:R-:W-:Y:S01]  /*a7a0*/  F2FP.F16.F32.PACK_AB R103, R111, R126 ;  /* 0x0000007e6f67723e */ /* 0x000fe200000000ff */
[----:B------:R-:W-:Y:S02]  /*a7b0*/  UIADD3 UR20, UR10, 0x400, URZ ;  /* 0x000004000a147890 */ /* 0x000fe4000fffe03f */
[----:B------:R-:W-:Y:S02]  /*a7c0*/  UIADD3 UR22, UR10, 0x420, URZ ;  /* 0x000004200a167890 */ /* 0x000fe4000fffe03f */
[----:B------:R-:W-:Y:S01]  /*a7d0*/  HGMMA.64x16x16.F32 R168, R28, gdesc[UR8].tnspB, R168, gsb0 ;  /* 0x402000081ca87df0 */ /* 0x000fe200080008a8 */
[----:B------:R-:W-:Y:S01]  /*a7e0*/  UMOV UR23, 0xc0000010 ;  /* 0xc000001000177882 */ /* 0x000fe20000000000 */
[----:B------:R-:W-:Y:S01]  /*a7f0*/  UMOV UR11, 0xc0000010 ;  /* 0xc0000010000b7882 */ /* 0x000fe20000000000 */
[----:B------:R-:W-:-:S02]  /*a800*/  WARPGROUP.DEPBAR.LE gsb0, 0x0 ;  /* 0x00008000000079c5 */ /* 0x000fc40000010000 */
[----:B------:R-:W-:-:S06]  /*a810*/  WARPGROUP.ARRIVE ;  /* 0x00000000000079c5 */ /* 0x000fcc0000000000 */
[----:B------:R-:W-:Y:S01]  /*a820*/  HGMMA.64x16x16.F32 R160, R28, gdesc[UR12].tnspB, R160, gsb0 ;  /* 0x4020000c1ca07df0 */ /* 0x000fe200080008a0 */
[----:B------:R-:W-:Y:S01]  /*a830*/  UMOV UR14, UR20 ;  /* 0x00000014000e7c82 */ /* 0x000fe20008000000 */
[----:B------:R-:W-:Y:S01]  /*a840*/  UMOV UR15, 0xc0000010 ;  /* 0xc0000010000f7882 */ /* 0x000fe20000000000 */
[----:B------:R-:W-:Y:S01]  /*a850*/  UIADD3 UR20, UR10, 0x220, URZ ;  /* 0x000002200a147890 */ /* 0x000fe2000fffe03f */
        /* <DEDUP_REMOVED lines=224> */
[----:B------:R-:W-:Y:S01]  /*b660*/  UIADD3 UR10, UR10, 0x5e0, URZ ;  /* 0x000005e00a0a7890 */ /* 0x000fe2000fffe03f */
[----:B------:R-:W-:Y:S02]  /*b670*/  WARPGROUP.DEPBAR.LE gsb0, 0x0 ;  /* 0x00008000000079c5 */ /* 0x000fe40000010000 */
[----:B------:R-:W-:-:S06]  /*b680*/  WARPGROUP.ARRIVE ;  /* 0x00000000000079c5 */ /* 0x000fcc0000000000 */
[----:B------:R-:W-:Y:S03]  /*b690*/  HGMMA.64x16x16.F32 R152, R92, gdesc[UR20].tnspB, R152, gsb0 ;  /* 0x402000145c987df0 */ /* 0x000fe60008000898 */
[----:B------:R-:W-:Y:S02]  /*b6a0*/  WARPGROUP.DEPBAR.LE gsb0, 0x0 ;  /* 0x00008000000079c5 */ /* 0x000fe40000010000 */
[----:B------:R-:W-:-:S06]  /*b6b0*/  WARPGROUP.ARRIVE ;  /* 0x00000000000079c5 */ /* 0x000fcc0000000000 */
[----:B------:R-:W-:Y:S01]  /*b6c0*/  HGMMA.64x16x16.F32 R168, R100, gdesc[UR12].tnspB, R168, gsb0 ;  /* 0x4020000c64a87df0 */ /* 0x000fe200080008a8 */
[----:B------:R-:W-:Y:S01]  /*b6d0*/  UMOV UR14, UR20 ;  /* 0x00000014000e7c82 */ /* 0x000fe20008000000 */
        /* <DEDUP_REMOVED lines=10> */
.L_x_30:
[----:B------:R-:W-:-:S04]  /*b780*/  ULEA UR7, UR17, UR36, 0x3 ;  /* 0x0000002411077291 */ /* 0x000fc8000f8e183f */
[----:B------:R-:W-:-:S04]  /*b790*/  UIADD3 UR7, UR7, 0x21028, URZ ;  /* 0x0002102807077890 */ /* 0x000fc8000fffe03f */
[----:B------:R-:W-:-:S09]  /*b7a0*/  UPRMT UR7, URZ, 0x654, UR7 ;  /* 0x000006543f077896 */ /* 0x000fd20008000007 */
[----:B------:R-:W-:Y:S01]  /*b7b0*/  SYNCS.ARRIVE.TRANS64.RED.A1T0 RZ, [UR7], RZ ;  /* 0x000000ffffff79a7 */ /* 0x000fe20008100407 */
[----:B------:R-:W-:Y:S05]  /*b7c0*/  @P1 BRA `(.L_x_31) ;  /* 0x0000000000041947 */ /* 0x000fea0003800000 */
[----:B------:R-:W-:Y:S01]  /*b7d0*/  BPT.TRAP 0x1 ;  /* 0x000000040000795c */ /* 0x000fe20000300000 */
.L_x_31:
[----:B------:R-:W-:-:S04]  /*b7e0*/  UIADD3 UR17, UR17, 0x1, URZ ;  /* 0x0000000111117890 */ /* 0x000fc8000fffe03f */
[----:B------:R-:W-:-:S04]  /*b7f0*/  UISETP.NE.AND UP0, UPT, UR17, 0x5, UPT ;  /* 0x000000051100788c */ /* 0x000fc8000bf05270 */
[----:B------:R-:W-:Y:S01]  /*b800*/  USEL UR17, UR17, URZ, UP0 ;  /* 0x0000003f11117287 */ /* 0x000fe20008000000 */
[----:B------:R-:W-:Y:S11]  /*b810*/  @!P0 BRA `(.L_x_32) ;  /* 0x0000000000048947 */ /* 0x000ff60003800000 */
[----:B------:R-:W-:Y:S01]  /*b820*/  BPT.TRAP 0x1 ;  /* 0x000000040000795c */ /* 0x000fe20000300000 */
.L_x_32:
[----:B------:R-:W-:-:S04]  /*b830*/  ULEA UR7, UR17, UR36, 0x3 ;  /* 0x0000002411077291 */ /* 0x000fc8000f8e183f */
[----:B------:R-:W-:-:S04]  /*b840*/  UIADD3 UR7, UR7, 0x21028, URZ ;  /* 0x0002102807077890 */ /* 0x000fc8000fffe03f */
[----:B------:R-:W-:-:S09]  /*b850*/  UPRMT UR7, URZ, 0x654, UR7 ;  /* 0x000006543f077896 */ /* 0x000fd20008000007 */
[----:B------:R-:W-:Y:S01]  /*b860*/  SYNCS.ARRIVE.TRANS64.RED.A1T0 RZ, [UR7], RZ ;  /* 0x000000ffffff79a7 */ /* 0x000fe20008100407 */
[----:B------:R-:W-:Y:S05]  /*b870*/  @P1 BRA `(.L_x_33) ;  /* 0x0000000000041947 */ /* 0x000fea0003800000 */
[----:B------:R-:W-:Y:S01]  /*b880*/  BPT.TRAP 0x1 ;  /* 0x000000040000795c */ /* 0x000fe20000300000 */
.L_x_33:
[----:B------:R-:W-:Y:S01]  /*b890*/  UIADD3 UR6, UR6, 0x1, URZ ;  /* 0x0000000106067890 */ /* 0x000fe2000fffe03f */
[C---:B------:R-:W-:Y:S01]  /*b8a0*/  ISETP.GT.AND P2, PT, R5.reuse, 0x2, PT ;  /* 0x000000020500780c */ /* 0x040fe20003f44270 */
[----:B------:R-:W-:Y:S01]  /*b8b0*/  UIADD3 UR17, UR17, 0x1, URZ ;  /* 0x0000000111117890 */ /* 0x000fe2000fffe03f */
[----:B------:R-:W-:Y:S01]  /*b8c0*/  IADD3 R5, R5, -0x1, RZ ;  /* 0xffffffff05057810 */ /* 0x000fe20007ffe0ff */
[----:B------:R-:W-:Y:S01]  /*b8d0*/  UISETP.NE.AND UP2, UPT, UR6, 0x5, UPT ;  /* 0x000000050600788c */ /* 0x000fe2000bf45270 */
[----:B------:R-:W-:Y:S01]  /*b8e0*/  MOV R9, R0 ;  /* 0x0000000000097202 */ /* 0x000fe20000000f00 */
[----:B------:R-:W-:Y:S01]  /*b8f0*/  UISETP.NE.AND UP0, UPT, UR17, 0x5, UPT ;  /* 0x000000051100788c */ /* 0x000fe2000bf05270 */
[----:B------:R-:W-:Y:S01]  /*b900*/  MOV R7, R4 ;  /* 0x0000000400077202 */ /* 0x000fe20000000f00 */
[----:B------:R-:W-:Y:S02]  /*b910*/  USEL UR7, URZ, 0x1, UP2 ;  /* 0x000000013f077887 */ /* 0x000fe40009000000 */
[----:B------:R-:W-:-:S02]  /*b920*/  USEL UR17, UR17, URZ, UP0 ;  /* 0x0000003f11117287 */ /* 0x000fc40008000000 */
[----:B------:R-:W-:Y:S02]  /*b930*/  USEL UR19, UR6, URZ, UP2 ;  /* 0x0000003f06137287 */ /* 0x000fe40009000000 */
[----:B------:R-:W-:Y:S01]  /*b940*/  LOP3.LUT R6, R6, UR7, RZ, 0x3c, !PT ;  /* 0x0000000706067c12 */ /* 0x000fe2000f8e3cff */
[----:B------:R-:W-:Y:S09]  /*b950*/  @P2 BRA `(.L_x_34) ;  /* 0xffffffac00202947 */ /* 0x000ff2000383ffff */
.L_x_23:
[----:B------:R-:W2:Y:S01]  /*b960*/  SHFL.BFLY PT, R6, R3, 0x1, 0x1f ;  /* 0x0c201f0003067f89 */ /* 0x000ea200000e0000 */
[----:B------:R-:W-:Y:S01]  /*b970*/  BSSY B0, `(.L_x_35) ;  /* 0x0000024000007945 */ /* 0x000fe20003800000 */
[----:B------:R-:W-:Y:S02]  /*b980*/  MOV R9, 0x7f800000 ;  /* 0x7f80000000097802 */ /* 0x000fe40000000f00 */
[----:B------:R-:W3:Y:S01]  /*b990*/  SHFL.BFLY PT, R5, R2, 0x1, 0x1f ;  /* 0x0c201f0002057f89 */ /* 0x000ee200000e0000 */
[----:B-1----:R-:W-:Y:S02]  /*b9a0*/  MOV R8, 0x3f800000 ;  /* 0x3f80000000087802 */ /* 0x002fe40000000f00 */
[----:B------:R-:W-:Y:S02]  /*b9b0*/  MOV R10, 0x3f800000 ;  /* 0x3f800000000a7802 */ /* 0x000fe40000000f00 */
[----:B------:R-:W-:Y:S01]  /*b9c0*/  MOV R11, 0x7f800000 ;  /* 0x7f800000000b7802 */ /* 0x000fe20000000f00 */
[----:B--2---:R-:W-:Y:S01]  /*b9d0*/  FADD R6, R6, R3 ;  /* 0x0000000306067221 */ /* 0x004fe20000000000 */
[----:B---3--:R-:W-:-:S04]  /*b9e0*/  FADD R14, R5, R2 ;  /* 0x00000002050e7221 */ /* 0x008fc80000000000 */
[----:B------:R-:W1:Y:S04]  /*b9f0*/  SHFL.BFLY PT, R7, R6, 0x2, 0x1f ;  /* 0x0c401f0006077f89 */ /* 0x000e6800000e0000 */
[----:B------:R-:W2:Y:S01]  /*ba00*/  SHFL.BFLY PT, R17, R14, 0x2, 0x1f ;  /* 0x0c401f000e117f89 */ /* 0x000ea200000e0000 */
[C---:B-1----:R-:W-:Y:S01]  /*ba10*/  FSETP.NE.AND P0, PT, R6.reuse, -R7, PT ;  /* 0x800000070600720b */ /* 0x042fe20003f05000 */
[----:B------:R-:W-:Y:S01]  /*ba20*/  FADD R5, R6, R7 ;  /* 0x0000000706057221 */ /* 0x000fe20000000000 */
[----:B--2---:R-:W-:-:S11]  /*ba30*/  FADD R7, R14, R17 ;  /* 0x000000110e077221 */ /* 0x004fd60000000000 */
[----:B------:R-:W-:Y:S05]  /*ba40*/  @!P0 BRA `(.L_x_36) ;  /* 0x0000000000588947 */ /* 0x000fea0003800000 */
[----:B------:R-:W-:Y:S01]  /*ba50*/  IADD3 R2, R5, 0x1800000, RZ ;  /* 0x0180000005027810 */ /* 0x000fe20007ffe0ff */
[----:B------:R-:W-:Y:S03]  /*ba60*/  BSSY B1, `(.L_x_37) ;  /* 0x000000d000017945 */ /* 0x000fe60003800000 */
[----:B------:R-:W-:-:S04]  /*ba70*/  LOP3.LUT R2, R2, 0x7f800000, RZ, 0xc0, !PT ;  /* 0x7f80000002027812 */ /* 0x000fc800078ec0ff */
[----:B------:R-:W-:-:S13]  /*ba80*/  ISETP.GT.U32.AND P0, PT, R2, 0x1ffffff, PT ;  /* 0x01ffffff0200780c */ /* 0x000fda0003f04070 */
[----:B------:R-:W-:Y:S05]  /*ba90*/  @P0 BRA `(.L_x_38) ;  /* 0x0000000000140947 */ /* 0x000fea0003800000 */
[----:B------:R-:W-:Y:S02]  /*baa0*/  MOV R3, R5 ;  /* 0x0000000500037202 */ /* 0x000fe40000000f00 */
[----:B------:R-:W-:-:S07]  /*bab0*/  MOV R12, 0xbad0 ;  /* 0x0000bad0000c7802 */ /* 0x000fce0000000f00 */
[----:B------:R-:W-:Y:S05]  /*bac0*/  CALL.REL.NOINC `($__internal_0_$__cuda_sm20_rcp_rn_f32_slowpath) ;  /* 0x0000002c00047944 */ /* 0x000fea0003c00000 */
[----:B------:R-:W-:Y:S01]  /*bad0*/  MOV R10, R6 ;  /* 0x00000006000a7202 */ /* 0x000fe20000000f00 */
[----:B------:R-:W-:Y:S06]  /*bae0*/  BRA `(.L_x_39) ;  /* 0x0000000000107947 */ /* 0x000fec0003800000 */
.L_x_38:
[----:B------:R-:W1:Y:S02]  /*baf0*/  MUFU.RCP R10, R5 ;  /* 0x00000005000a7308 */ /* 0x000e640000001000 */
[----:B-1----:R-:W-:-:S04]  /*bb00*/  FFMA R2, R5, R10, -1 ;  /* 0xbf80000005027423 */ /* 0x002fc8000000000a */
[----:B------:R-:W-:-:S04]  /*bb10*/  FADD.FTZ R3, -R2, -RZ ;  /* 0x800000ff02037221 */ /* 0x000fc80000010100 */
[----:B------:R-:W-:-:S07]  /*bb20*/  FFMA R10, R10, R3, R10 ;  /* 0x000000030a0a7223 */ /* 0x000fce000000000a */
.L_x_39:
[----:B------:R-:W-:Y:S05]  /*bb30*/  BSYNC B1 ;  /* 0x0000000000017941 */ /* 0x000fea0003800000 */
.L_x_37:
[----:B------:R-:W-:Y:S01]  /*bb40*/  FSETP.GEU.AND P0, PT, |R5|, 1.175494350822287508e-38, PT ;  /* 0x008000000500780b */ /* 0x000fe20003f0e200 */
[----:B------:R-:W-:-:S12]  /*bb50*/  ULDC UR4, c[0x0][0x600] ;  /* 0x0001800000047ab9 */ /* 0x000fd80000000800 */
[----:B------:R-:W-:-:S04]  /*bb60*/  @!P0 FMUL R5, R5, 16777216 ;  /* 0x4b80000005058820 */ /* 0x000fc80000400000 */
[----:B------:R-:W1:Y:S02]  /*bb70*/  MUFU.LG2 R2, R5 ;  /* 0x0000000500027308 */ /* 0x000e640000000c00 */
[----:B-1----:R-:W-:-:S04]  /*bb80*/  @!P0 FADD R2, R2, -24 ;  /* 0xc1c0000002028421 */ /* 0x002fc80000000000 */
[----:B------:R-:W-:-:S04]  /*bb90*/  FMUL R11, R2, 0.69314718246459960938 ;  /* 0x3f317218020b7820 */ /* 0x000fc80000400000 */
[----:B------:R-:W-:-:S07]  /*bba0*/  FFMA R11, R0, UR4, R11 ;  /* 0x00000004000b7c23 */ /* 0x000fce000800000b */
.L_x_36:
[----:B------:R-:W-:Y:S05]  /*bbb0*/  BSYNC B0 ;  /* 0x0000000000007941 */ /* 0x000fea0003800000 */
.L_x_35:
[----:B------:R-:W-:Y:S01]  /*bbc0*/  FSETP.NE.AND P0, PT, R14, -R17, PT ;  /* 0x800000110e00720b */ /* 0x000fe20003f05000 */
[----:B------:R-:W-:Y:S01]  /*bbd0*/  ULDC UR4, c[0x0][0x608] ;  /* 0x0001820000047ab9 */ /* 0x000fe20000000800 */
[----:B------:R-:W-:Y:S01]  /*bbe0*/  BSSY B0, `(.L_x_40) ;  /* 0x0000025000007945 */ /* 0x000fe20003800000 */
[----:B------:R-:W-:-:S04]  /*bbf0*/  FMUL R10, R10, UR4 ;  /* 0x000000040a0a7c20 */ /* 0x000fc80008400000 */
        /* <DEDUP_REMOVED lines=12> */
[----:B------:R-:W-:Y:S06]  /*bcc0*/  @!P0 BRA `(.L_x_41) ;  /* 0x0000000000588947 */ /* 0x000fec0003800000 */
        /* <DEDUP_REMOVED lines=10> */
.L_x_43:
[----:B------:R-:W1:Y:S02]  /*bd70*/  MUFU.RCP R8, R7 ;  /* 0x0000000700087308 */ /* 0x000e640000001000 */
[----:B-1----:R-:W-:-:S04]  /*bd80*/  FFMA R0, R7, R8, -1 ;  /* 0xbf80000007007423 */ /* 0x002fc80000000008 */
[----:B------:R-:W-:-:S04]  /*bd90*/  FADD.FTZ R3, -R0, -RZ ;  /* 0x800000ff00037221 */ /* 0x000fc80000010100 */
[----:B------:R-:W-:-:S07]  /*bda0*/  FFMA R8, R8, R3, R8 ;  /* 0x0000000308087223 */ /* 0x000fce0000000008 */
.L_x_44:
[----:B------:R-:W-:Y:S05]  /*bdb0*/  BSYNC B1 ;  /* 0x0000000000017941 */ /* 0x000fea0003800000 */
.L_x_42:
[----:B------:R-:W-:Y:S01]  /*bdc0*/  FSETP.GEU.AND P0, PT, |R7|, 1.175494350822287508e-38, PT ;  /* 0x008000000700780b */ /* 0x000fe20003f0e200 */
[----:B------:R-:W-:-:S12]  /*bdd0*/  ULDC UR4, c[0x0][0x600] ;  /* 0x0001800000047ab9 */ /* 0x000fd80000000800 */
[----:B------:R-:W-:-:S04]  /*bde0*/  @!P0 FMUL R7, R7, 16777216 ;  /* 0x4b80000007078820 */ /* 0x000fc80000400000 */
[----:B------:R-:W1:Y:S02]  /*bdf0*/  MUFU.LG2 R0, R7 ;  /* 0x0000000700007308 */ /* 0x000e640000000c00 */
[----:B-1----:R-:W-:-:S04]  /*be00*/  @!P0 FADD R0, R0, -24 ;  /* 0xc1c0000000008421 */ /* 0x002fc80000000000 */
[----:B------:R-:W-:-:S04]  /*be10*/  FMUL R9, R0, 0.69314718246459960938 ;  /* 0x3f31721800097820 */ /* 0x000fc80000400000 */
[----:B------:R-:W-:-:S07]  /*be20*/  FFMA R9, R4, UR4, R9 ;  /* 0x0000000404097c23 */ /* 0x000fce0008000009 */
.L_x_41:
[----:B------:R-:W-:Y:S05]  /*be30*/  BSYNC B0 ;  /* 0x0000000000007941 */ /* 0x000fea0003800000 */
.L_x_40:
[----:B------:R-:W-:Y:S01]  /*be40*/  UIADD3 UR4, UR37, -0x1, URZ ;  /* 0xffffffff25047890 */ /* 0x000fe2000fffe03f */
[----:B------:R-:W1:Y:S01]  /*be50*/  S2R R2, SR_TID.X ;  /* 0x0000000000027919 */ /* 0x000e620000002100 */
[----:B------:R-:W-:Y:S01]  /*be60*/  ULDC UR5, c[0x0][0x608] ;  /* 0x0001820000057ab9 */ /* 0x000fe20000000800 */
[----:B------:R-:W-:Y:S01]  /*be70*/  ULDC.64 UR8, c[0x0][0x208] ;  /* 0x0000820000087ab9 */ /* 0x000fe20000000a00 */
[----:B------:R-:W-:Y:S02]  /*be80*/  FMUL R8, R8, UR5 ;  /* 0x0000000508087c20 */ /* 0x000fe40008400000 */
[----:B------:R-:W-:Y:S01]  /*be90*/  ISETP.NE.AND P0, PT, RZ, UR4, PT ;  /* 0x00000004ff007c0c */ /* 0x000fe2000bf05270 */
[----:B------:R-:W-:-:S03]  /*bea0*/  ULEA UR4, UR37, UR36, 0x3 ;  /* 0x0000002425047291 */ /* 0x000fc6000f8e183f */
[----:B------:R-:W-:-:S04]  /*beb0*/  SEL R0, RZ, 0x1, P0 ;  /* 0x00000001ff007807 */ /* 0x000fc80000000000 */
[----:B------:R-:W-:-:S04]  /*bec0*/  SHF.L.U32 R0, R0, 0x1f, RZ ;  /* 0x0000001f00007819 */ /* 0x000fc800000006ff */
[----:B------:R-:W2:Y:S01]  /*bed0*/  SYNCS.PHASECHK.TRANS64.TRYWAIT P0, [UR4+0x21098], R0 ;  /* 0x02109800ff0075a7 */ /* 0x000ea20008000144 */
[C---:B-1----:R-:W-:Y:S02]  /*bee0*/  LOP3.LUT P1, R18, R2.reuse, 0x3, RZ, 0xc0, !PT ;  /* 0x0000000302127812 */ /* 0x042fe4000782c0ff */
[----:B------:R-:W-:Y:S01]  /*bef0*/  LOP3.LUT R16, R2, 0x7f, RZ, 0xc0, !PT ;  /* 0x0000007f02107812 */ /* 0x000fe200078ec0ff */
[----:B--2---:R-:W-:Y:S10]  /*bf00*/  @!P0 BRA `(.L_x_45) ;  /* 0x0000002400648947 */ /* 0x004ff40003800000 */
.L_x_96:
[----:B------:R-:W-:Y:S01]  /*bf10*/  USHF.L.U32 UR42, UR42, 0x6, URZ ;  /* 0x000000062a2a7899 */ /* 0x000fe2000800063f */
[----:B------:R-:W-:Y:S01]  /*bf20*/  BSSY B0, `(.L_x_46) ;  /* 0x0000018000007945 */ /* 0x000fe20003800000 */
[----:B------:R-:W-:-:S03]  /*bf30*/  SHF.R.U32.HI R17, RZ, 0x5, R16 ;  /* 0x00000005ff117819 */ /* 0x000fc60000011610 */
[----:B------:R-:W-:Y:S07]  /*bf40*/  @P1 BRA `(.L_x_47) ;  /* 0x0000000000541947 */ /* 0x000fee0003800000 */
[----:B------:R-:W2:Y:S01]  /*bf50*/  S2UR UR4, SR_CTAID.Y ;  /* 0x00000000000479c3 */ /* 0x000ea20000002600 */
[----:B-1----:R-:W-:Y:S01]  /*bf60*/  SHF.R.U32.HI R0, RZ, 0x2, R2 ;  /* 0x00000002ff007819 */ /* 0x002fe20000011602 */
[----:B------:R-:W-:Y:S01]  /*bf70*/  ULDC.64 UR6, c[0x0][0x688] ;  /* 0x0001a20000067ab9 */ /* 0x000fe20000000a00 */
[----:B------:R-:W-:Y:S02]  /*bf80*/  SHF.L.U32 R3, R17, 0x4, RZ ;  /* 0x0000000411037819 */ /* 0x000fe400000006ff */
[----:B------:R-:W-:-:S03]  /*bf90*/  LOP3.LUT R0, R0, 0x7, RZ, 0xc0, !PT ;  /* 0x0000000700007812 */ /* 0x000fc600078ec0ff */
[----:B------:R-:W1:Y:S01]  /*bfa0*/  S2UR UR5, SR_CTAID.Z ;  /* 0x00000000000579c3 */ /* 0x000e620000002700 */
[----:B------:R-:W-:-:S04]  /*bfb0*/  LOP3.LUT R0, R3, 0xfffffff0, R0, 0xe2, !PT ;  /* 0xfffffff003007812 */ /* 0x000fc800078ee200 */
[----:B------:R-:W-:-:S04]  /*bfc0*/  IADD3 R3, R0, UR42, RZ ;  /* 0x0000002a00037c10 */ /* 0x000fc8000fffe0ff */
[----:B------:R-:W-:Y:S01]  /*bfd0*/  IADD3 R2, R3, 0x8, RZ ;  /* 0x0000000803027810 */ /* 0x000fe20007ffe0ff */
[----:B--2---:R-:W-:-:S04]  /*bfe0*/  UIMAD UR4, UR4, UR6, UR42 ;  /* 0x00000006040472a4 */ /* 0x004fc8000f8e022a */
[----:B-1----:R-:W-:-:S03]  /*bff0*/  UIMAD UR4, UR5, UR7, UR4 ;  /* 0x00000007050472a4 */ /* 0x002fc6000f8e0204 */
[----:B------:R-:W-:Y:S02]  /*c000*/  ULDC UR5, c[0x0][0x288] ;  /* 0x0000a20000057ab9 */ /* 0x000fe40000000800 */
[----:B------:R-:W-:Y:S02]  /*c010*/  ISETP.GE.U32.AND P0, PT, R3, UR5, PT ;  /* 0x0000000503007c0c */ /* 0x000fe4000bf06070 */
[----:B------:R-:W-:Y:S02]  /*c020*/  IADD3 R0, P2, R0, UR4, RZ ;  /* 0x0000000400007c10 */ /* 0x000fe4000ff5e0ff */
[----:B------:R-:W-:Y:S01]  /*c030*/  ISETP.GE.U32.AND P1, PT, R2, UR5, PT ;  /* 0x0000000502007c0c */ /* 0x000fe2000bf26070 */
[----:B------:R-:W-:Y:S01]  /*c040*/  ULDC.64 UR4, c[0x0][0x680] ;  /* 0x0001a00000047ab9 */ /* 0x000fe20000000a00 */
[----:B------:R-:W-:Y:S02]  /*c050*/  IADD3.X R3, RZ, RZ, RZ, P2, !PT ;  /* 0x000000ffff037210 */ /* 0x000fe400017fe4ff */
[----:B------:R-:W-:-:S04]  /*c060*/  LEA R2, P2, R0, UR4, 0x2 ;  /* 0x0000000400027c11 */ /* 0x000fc8000f8410ff */
[----:B------:R-:W-:-:S05]  /*c070*/  LEA.HI.X R3, R0, UR5, R3, 0x2, P2 ;  /* 0x0000000500037c11 */ /* 0x000fca00090f1403 */
[----:B------:R2:W-:Y:S04]  /*c080*/  @!P0 STG.E desc[UR8][R2.64], R11 ;  /* 0x0000000b02008986 */ /* 0x0005e8000c101908 */
[----:B------:R2:W-:Y:S02]  /*c090*/  @!P1 STG.E desc[UR8][R2.64+0x20], R9 ;  /* 0x0000200902009986 */ /* 0x0005e4000c101908 */
.L_x_47:
[----:B------:R-:W-:Y:S05]  /*c0a0*/  BSYNC B0 ;  /* 0x0000000000007941 */ /* 0x000fea0003800000 */
.L_x_46:
[----:B------:R-:W-:Y:S01]  /*c0b0*/  ULDC.64 UR4, c[0x0][0x730] ;  /* 0x0001cc0000047ab9 */ /* 0x000fe20000000a00 */
[-C--:B------:R-:W-:Y:S01]  /*c0c0*/  FMUL R170, R170, R8.reuse ;  /* 0x00000008aaaa7220 */ /* 0x080fe20000400000 */
[----:B------:R-:W-:Y:S01]  /*c0d0*/  ISETP.NE.U32.AND P0, PT, RZ, UR4, PT ;  /* 0x00000004ff007c0c */ /* 0x000fe2000bf05070 */
[-C--:B------:R-:W-:Y:S01]  /*c0e0*/  FMUL R34, R171, R8.reuse ;  /* 0x00000008ab227220 */ /* 0x080fe20000400000 */
[-C--:B------:R-:W-:Y:S01]  /*c0f0*/  FMUL R174, R174, R8.reuse ;  /* 0x00000008aeae7220 */ /* 0x080fe20000400000 */
[-C--:B------:R-:W-:Y:S01]  /*c100*/  FMUL R36, R175, R8.reuse ;  /* 0x00000008af247220 */ /* 0x080fe20000400000 */
[----:B------:R-:W-:Y:S01]  /*c110*/  ISETP.NE.AND.EX P0, PT, RZ, UR5, PT, P0 ;  /* 0x00000005ff007c0c */ /* 0x000fe2000bf05300 */
[-C--:B------:R-:W-:Y:S01]  /*c120*/  FMUL R162, R162, R8.reuse ;  /* 0x00000008a2a27220 */ /* 0x080fe20000400000 */
[-C--:B------:R-:W-:Y:S01]  /*c130*/  FMUL R38, R163, R8.reuse ;  /* 0x00000008a3267220 */ /* 0x080fe20000400000 */
[-C--:B------:R-:W-:Y:S01]  /*c140*/  FMUL R166, R166, R8.reuse ;  /* 0x00000008a6a67220 */ /* 0x080fe20000400000 */
[-C--:B------:R-:W-:Y:S01]  /*c150*/  FMUL R40, R167, R8.reuse ;  /* 0x00000008a7287220 */ /* 0x080fe20000400000 */
[-C--:B------:R-:W-:Y:S01]  /*c160*/  FMUL R154, R154, R8.reuse ;  /* 0x000000089a9a7220 */ /* 0x080fe20000400000 */
[-C--:B------:R-:W-:Y:S01]  /*c170*/  FMUL R42, R155, R8.reuse ;  /* 0x000000089b2a7220 */ /* 0x080fe20000400000 */
[-C--:B------:R-:W-:Y:S01]  /*c180*/  FMUL R158, R158, R8.reuse ;  /* 0x000000089e9e7220 */ /* 0x080fe20000400000 */
[----:B------:R-:W-:-:S05]  /*c190*/  FMUL R44, R159, R8 ;  /* 0x000000089f2c7220 */ /* 0x000fca0000400000 */
[----:B------:R-:W-:Y:S05]  /*c1a0*/  @P0 BRA `(.L_x_48) ;  /* 0x0000000000200947 */ /* 0x000fea0003800000 */
[----:B------:R-:W-:Y:S02]  /*c1b0*/  ULDC.64 UR4, c[0x0][0x728] ;  /* 0x0001ca0000047ab9 */ /* 0x000fe40000000a00 */
[----:B------:R-:W-:-:S04]  /*c1c0*/  ISETP.NE.U32.AND P0, PT, RZ, UR4, PT ;  /* 0x00000004ff007c0c */ /* 0x000fc8000bf05070 */
[----:B------:R-:W-:-:S13]  /*c1d0*/  ISETP.NE.AND.EX P0, PT, RZ, UR5, PT, P0 ;  /* 0x00000005ff007c0c */ /* 0x000fda000bf05300 */
[----:B------:R-:W-:Y:S05]  /*c1e0*/  @!P0 BRA `(.L_x_49) ;  /* 0x00000000000c8947 */ /* 0x000fea0003800000 */
[----:B-12---:R-:W1:Y:S02]  /*c1f0*/  LDC.64 R2, c[0x0][0x728] ;  /* 0x0001ca00ff027b82 */ /* 0x006e640000000a00 */
[----:B-1----:R4:W5:Y:S01]  /*c200*/  LDG.E R2, desc[UR8][R2.64] ;  /* 0x0000000802027981 */ /* 0x002962000c1e1900 */
[----:B------:R-:W-:Y:S05]  /*c210*/  BRA `(.L_x_48) ;  /* 0x0000000000047947 */ /* 0x000fea0003800000 */
.L_x_49:
[----:B--2---:R-:W3:Y:S02]  /*c220*/  LDC R2, c[0x0][0x720] ;  /* 0x0001c800ff027b82 */ /* 0x004ee40000000800 */
.L_x_48:
[----:B-1----:R-:W-:Y:S02]  /*c230*/  MOV R0, RZ ;  /* 0x000000ff00007202 */ /* 0x002fe40000000f00 */
[----:B---3-5:R-:W-:Y:S02]  /*c240*/  MOV R27, R2 ;  /* 0x00000002001b7202 */ /* 0x028fe40000000f00 */
[----:B------:R-:W-:-:S13]  /*c250*/  LOP3.LUT P0, RZ, R0, 0x9f, RZ, 0xc0, !PT ;  /* 0x0000009f00ff7812 */ /* 0x000fda000780c0ff */
[----:B------:R-:W-:Y:S05]  /*c260*/  @!P0 BRA `(.L_x_50) ;  /* 0x0000000000408947 */ /* 0x000fea0003800000 */
[----:B------:R-:W-:Y:S01]  /*c270*/  MOV R0, 0x0 ;  /* 0x0000000000007802 */ /* 0x000fe20000000f00 */
[----:B------:R-:W-:Y:S01]  /*c280*/  ULDC.64 UR4, c[0x4][0x70] ;  /* 0x01001c0000047ab9 */ /* 0x000fe20000000a00 */
[----:B------:R-:W-:Y:S01]  /*c290*/  ULDC.64 UR6, c[0x4][0x8] ;  /* 0x0100020000067ab9 */ /* 0x000fe20000000a00 */
[----:B------:R-:W-:Y:S01]  /*c2a0*/  MOV R4, UR4 ;  /* 0x0000000400047c02 */ /* 0x000fe20008000f00 */
[----:B--2-4-:R1:W2:Y:S01]  /*c2b0*/  LDC.64 R2, c[0x4][R0] ;  /* 0x0100000000027b82 */ /* 0x0142a20000000a00 */
[----:B------:R-:W-:Y:S01]  /*c2c0*/  MOV R5, UR5 ;  /* 0x0000000500057c02 */ /* 0x000fe20008000f00 */
[----:B------:R-:W-:Y:S01]  /*c2d0*/  ULDC.64 UR4, c[0x4][0x78] ;  /* 0x01001e0000047ab9 */ /* 0x000fe20000000a00 */
[----:B------:R-:W-:Y:S02]  /*c2e0*/  MOV R10, UR6 ;  /* 0x00000006000a7c02 */ /* 0x000fe40008000f00 */
[----:B------:R-:W-:Y:S02]  /*c2f0*/  MOV R6, UR4 ;  /* 0x0000000400067c02 */ /* 0x000fe40008000f00 */
[----:B------:R-:W-:-:S02]  /*c300*/  MOV R7, UR5 ;  /* 0x0000000500077c02 */ /* 0x000fc40008000f00 */
[----:B------:R-:W-:Y:S02]  /*c310*/  MOV R11, UR7 ;  /* 0x00000007000b7c02 */ /* 0x000fe40008000f00 */
[----:B------:R-:W-:Y:S02]  /*c320*/  MOV R8, 0x70 ;  /* 0x0000007000087802 */ /* 0x000fe40000000f00 */
[----:B------:R-:W-:Y:S02]  /*c330*/  MOV R12, 0x1 ;  /* 0x00000001000c7802 */ /* 0x000fe40000000f00 */
[----:B-1----:R-:W-:-:S07]  /*c340*/  MOV R13, RZ ;  /* 0x000000ff000d7202 */ /* 0x002fce0000000f00 */
[----:B------:R-:W-:-:S07]  /*c350*/  LEPC R20, `(.L_x_50) ;  /* 0x000000001014794e */ /* 0x000fce0000000000 */
[----:B--2---:R-:W-:Y:S05]  /*c360*/  CALL.ABS.NOINC R2 ;  /* 0x0000000002007343 */ /* 0x004fea0003c00000 */
.L_x_50:
[----:B------:R-:W-:Y:S01]  /*c370*/  UIADD3 UR4, UR37, -0x1, URZ ;  /* 0xffffffff25047890 */ /* 0x000fe2000fffe03f */
[----:B------:R-:W-:-:S05]  /*c380*/  MOV R19, UR36 ;  /* 0x0000002400137c02 */ /* 0x000fca0008000f00 */
[----:B------:R-:W-:-:S05]  /*c390*/  MOV R0, UR4 ;  /* 0x0000000400007c02 */ /* 0x000fca0008000f00 */
[----:B------:R-:W-:-:S05]  /*c3a0*/  IMAD R19, R0, 0x1100, R19 ;  /* 0x0000110000137824 */ /* 0x000fca00078e0213 */
        /* <DEDUP_REMOVED lines=18> */
.L_x_51:
[----:B------:R-:W1:Y:S01]  /*c4d0*/  S2R R5, SR_TID.X ;  /* 0x0000000000057919 */ /* 0x000e620000002100 */
[----:B------:R-:W-:Y:S01]  /*c4e0*/  ULDC.64 UR4, c[0x0][0x730] ;  /* 0x0001cc0000047ab9 */ /* 0x000fe20000000a00 */
[----:B------:R-:W-:Y:S02]  /*c4f0*/  IADD3 R16, R16, 0x1f, RZ ;  /* 0x0000001f10107810 */ /* 0x000fe40007ffe0ff */
[----:B------:R-:W-:Y:S02]  /*c500*/  ISETP.NE.U32.AND P0, PT, RZ, UR4, PT ;  /* 0x00000004ff007c0c */ /* 0x000fe4000bf05070 */
[----:B------:R-:W-:Y:S02]  /*c510*/  LEA R17, R17, R18, 0x4 ;  /* 0x0000001211117211 */ /* 0x000fe400078e20ff */
[----:B------:R-:W-:-:S13]  /*c520*/  ISETP.NE.AND.EX P0, PT, RZ, UR5, PT, P0 ;  /* 0x00000005ff007c0c */ /* 0x000fda000bf05300 */
[----:B------:R-:W3:Y:S01]  /*c530*/  @P0 LDC R27, c[0x0][0x720] ;  /* 0x0001c800ff1b0b82 */ /* 0x000ee20000000800 */
[----:B------:R-:W-:Y:S02]  /*c540*/  ISETP.GT.U32.AND P0, PT, R16, 0x3e, PT ;  /* 0x0000003e1000780c */ /* 0x000fe40003f04070 */
[----:B-1----:R-:W-:Y:S02]  /*c550*/  SHF.L.U32 R0, R5, 0x4, RZ ;  /* 0x0000000405007819 */ /* 0x002fe400000006ff */
[----:B--2---:R-:W-:Y:S02]  /*c560*/  SHF.R.U32.HI R2, RZ, 0x1, R5 ;  /* 0x00000001ff027819 */ /* 0x004fe40000011605 */
[C---:B----4-:R-:W-:Y:S02]  /*c570*/  LOP3.LUT R3, R0.reuse, 0x40, RZ, 0xc0, !PT ;  /* 0x0000004000037812 */ /* 0x050fe400078ec0ff */
[----:B------:R-:W-:Y:S02]  /*c580*/  LOP3.LUT R0, R0, 0x80, RZ, 0xc0, !PT ;  /* 0x0000008000007812 */ /* 0x000fe400078ec0ff */
[----:B------:R-:W-:-:S02]  /*c590*/  LOP3.LUT R4, R3, 0x8, R2, 0xf8, !PT ;  /* 0x0000000803047812 */ /* 0x000fc400078ef802 */
[----:B------:R-:W-:Y:S02]  /*c5a0*/  SHF.L.U32 R3, R5, 0x1, RZ ;  /* 0x0000000105037819 */ /* 0x000fe400000006ff */
[----:B------:R-:W-:Y:S01]  /*c5b0*/  LEA R2, R17, R0, 0x4 ;  /* 0x0000000011027211 */ /* 0x000fe200078e20ff */
[-C--:B---3--:R-:W-:Y:S01]  /*c5c0*/  FMUL R0, R168, R27.reuse ;  /* 0x0000001ba8007220 */ /* 0x088fe20000400000 */
[----:B------:R-:W-:Y:S01]  /*c5d0*/  LOP3.LUT R3, R4, 0x8, R3, 0x78, !PT ;  /* 0x0000000804037812 */ /* 0x000fe200078e7803 */
[-C--:B------:R-:W-:Y:S01]  /*c5e0*/  FMUL R5, R34, R27.reuse ;  /* 0x0000001b22057220 */ /* 0x080fe20000400000 */
[-C--:B------:R-:W-:Y:S01]  /*c5f0*/  FMUL R4, R172, R27.reuse ;  /* 0x0000001bac047220 */ /* 0x080fe20000400000 */
[----:B------:R-:W-:Y:S01]  /*c600*/  FMUL R7, R24, R27 ;  /* 0x0000001b18077220 */ /* 0x000fe20000400000 */
[----:B------:R-:W-:Y:S01]  /*c610*/  IADD3 R8, R2, R3, RZ ;  /* 0x0000000302087210 */ /* 0x000fe20007ffe0ff */
        /* <DEDUP_REMOVED lines=20> */
[----:B------:R-:W-:-:S02]  /*c760*/  F2FP.F16.F32.PACK_AB R28, R3, R0 ;  /* 0x00000000031c723e */ /* 0x000fc400000000ff */
[----:B------:R-:W-:Y:S02]  /*c770*/  F2FP.F16.F32.PACK_AB R29, R5, R2 ;  /* 0x00000002051d723e */ /* 0x000fe400000000ff */
[----:B------:R-:W-:Y:S02]  /*c780*/  F2FP.F16.F32.PACK_AB R30, R7, R4 ;  /* 0x00000004071e723e */ /* 0x000fe400000000ff */
[----:B------:R-:W-:Y:S01]  /*c790*/  F2FP.F16.F32.PACK_AB R31, R9, R6 ;  /* 0x00000006091f723e */ /* 0x000fe200000000ff */
[----:B------:R-:W-:Y:S06]  /*c7a0*/  @P0 BRA `(.L_x_52) ;  /* 0x0000000000040947 */ /* 0x000fec0003800000 */
[----:B------:R-:W-:-:S04]  /*c7b0*/  DEPBAR.LE SB0, 0x1 ;  /* 0x000080400000791a */ /* 0x000fc80000000000 */
.L_x_52:
[----:B------:R-:W-:Y:S05]  /*c7c0*/  WARPSYNC.ALL ;  /* 0x0000000000007948 */ /* 0x000fea0003800000 */
[----:B------:R-:W-:Y:S01]  /*c7d0*/  BAR.SYNC.DEFER_BLOCKING 0x1, 0x80 ;  /* 0x0042000000007b1d */ /* 0x000fe20000010000 */
[----:B------:R-:W-:Y:S02]  /*c7e0*/  LEA R8, R8, R19, 0x1 ;  /* 0x0000001308087211 */ /* 0x000fe400078e08ff */
[----:B------:R-:W-:Y:S02]  /*c7f0*/  F2FP.F16.F32.PACK_AB R4, R10, R11 ;  /* 0x0000000b0a04723e */ /* 0x000fe400000000ff */
[----:B------:R-:W-:Y:S01]  /*c800*/  F2FP.F16.F32.PACK_AB R5, R12, R13 ;  /* 0x0000000d0c05723e */ /* 0x000fe200000000ff */
[----:B------:R-:W-:Y:S01]  /*c810*/  BSSY B0, `(.L_x_53) ;  /* 0x0000016000007945 */ /* 0x000fe20003800000 */
[----:B------:R-:W-:-:S02]  /*c820*/  F2FP.F16.F32.PACK_AB R6, R14, R15 ;  /* 0x0000000f0e06723e */ /* 0x000fc400000000ff */
[----:B------:R-:W-:Y:S01]  /*c830*/  F2FP.F16.F32.PACK_AB R7, R16, R17 ;  /* 0x000000111007723e */ /* 0x000fe200000000ff */
[----:B------:R1:W-:Y:S01]  /*c840*/  STSM.16.M88.4 [R8], R28 ;  /* 0x0000001c08007844 */ /* 0x0003e20000000200 */
[----:B------:R-:W-:Y:S01]  /*c850*/  @!PT LDS RZ, [RZ] ;  /* 0x00000000fffff984 */ /* 0x000fe20000000800 */
[----:B------:R-:W-:Y:S01]  /*c860*/  @!PT LDS RZ, [RZ] ;  /* 0x00000000fffff984 */ /* 0x000fe20000000800 */
[----:B------:R-:W-:Y:S01]  /*c870*/  @!PT LDS RZ, [RZ] ;  /* 0x00000000fffff984 */ /* 0x000fe20000000800 */
[----:B------:R-:W-:Y:S01]  /*c880*/  @!PT LDS RZ, [RZ] ;  /* 0x00000000fffff984 */ /* 0x000fe20000000800 */
[----:B------:R2:W-:Y:S06]  /*c890*/  MEMBAR.ALL.CTA ;  /* 0x0000000000007992 */ /* 0x0005ec0000008000 */
[----:B--2---:R-:W2:Y:S02]  /*c8a0*/  FENCE.VIEW.ASYNC.S ;  /* 0x00000000000073c6 */ /* 0x004ea40000000000 */
[----:B--2---:R-:W-:Y:S06]  /*c8b0*/  BAR.SYNC.DEFER_BLOCKING 0x1, 0x80 ;  /* 0x0042000000007b1d */ /* 0x004fec0000010000 */
[----:B------:R-:W-:Y:S05]  /*c8c0*/  @P0 BRA `(.L_x_54) ;  /* 0x0000000000280947 */ /* 0x000fea0003800000 */
[----:B------:R-:W-:Y:S01]  /*c8d0*/  S2UR UR44, SR_CTAID.Z ;  /* 0x00000000002c79c3 */ /* 0x000fe20000002700 */
[----:B------:R-:W-:Y:S01]  /*c8e0*/  ULDC.64 UR4, c[0x0][0x198] ;  /* 0x0000660000047ab9 */ /* 0x000fe20000000a00 */
[----:B------:R-:W-:Y:S01]  /*c8f0*/  R2UR UR40, R19 ;  /* 0x00000000132872ca */ /* 0x000fe200000e0000 */
[----:B------:R-:W-:Y:S01]  /*c900*/  UIADD3 UR4, UP0, UR4, 0x670, URZ ;  /* 0x0000067004047890 */ /* 0x000fe2000ff1e03f */
[----:B------:R-:W-:-:S03]  /*c910*/  UMOV UR41, URZ ;  /* 0x0000003f00297c82 */ /* 0x000fc60008000000 */
[----:B------:R-:W-:Y:S01]  /*c920*/  UIADD3.X UR5, URZ, UR5, URZ, UP0, !UPT ;  /* 0x000000053f057290 */ /* 0x000fe200087fe43f */
[----:B------:R-:W2:Y:S08]  /*c930*/  S2UR UR43, SR_CTAID.Y ;  /* 0x00000000002b79c3 */ /* 0x000eb00000002600 */
[----:B--2---:R2:W-:Y:S01]  /*c940*/  UTMASTG.4D [UR40], [UR4] ;  /* 0x00000028040073b5 */ /* 0x0045e20008018000 */
[----:B------:R0:W-:Y:S01]  /*c950*/  UTMACMDFLUSH ;  /* 0x00000000000079b7 */ /* 0x0001e20000000000 */
[----:B--2---:R-:W-:-:S04]  /*c960*/  DEPBAR.LE SB0, 0x1 ;  /* 0x000080400000791a */ /* 0x004fc80000000000 */
.L_x_54:
[----:B------:R-:W-:Y:S05]  /*c970*/  BSYNC B0 ;  /* 0x0000000000007941 */ /* 0x000fea0003800000 */
.L_x_53:
[----:B------:R-:W-:Y:S01]  /*c980*/  BAR.SYNC.DEFER_BLOCKING 0x1, 0x80 ;  /* 0x0042000000007b1d */ /* 0x000fe20000010000 */
[----:B------:R-:W-:Y:S02]  /*c990*/  F2FP.F16.F32.PACK_AB R12, R18, R21 ;  /* 0x00000015120c723e */ /* 0x000fe400000000ff */
[----:B------:R-:W-:Y:S02]  /*c9a0*/  F2FP.F16.F32.PACK_AB R13, R20, R23 ;  /* 0x00000017140d723e */ /* 0x000fe400000000ff */
[----:B------:R-:W-:Y:S01]  /*c9b0*/  F2FP.F16.F32.PACK_AB R14, R22, R25 ;  /* 0x00000019160e723e */ /* 0x000fe200000000ff */
[----:B------:R-:W-:Y:S01]  /*c9c0*/  BSSY B0, `(.L_x_55) ;  /* 0x0000016000007945 */ /* 0x000fe20003800000 */
[----:B------:R-:W-:Y:S01]  /*c9d0*/  F2FP.F16.F32.PACK_AB R15, R24, R27 ;  /* 0x0000001b180f723e */ /* 0x000fe200000000ff */
[----:B------:R2:W-:Y:S01]  /*c9e0*/  STSM.16.M88.4 [R8+0x800], R4 ;  /* 0x0008000408007844 */ /* 0x0005e20000000200 */
[----:B------:R-:W-:Y:S01]  /*c9f0*/  @!PT LDS RZ, [RZ] ;  /* 0x00000000fffff984 */ /* 0x000fe20000000800 */
[----:B------:R-:W-:Y:S01]  /*ca00*/  @!PT LDS RZ, [RZ] ;  /* 0x00000000fffff984 */ /* 0x000fe20000000800 */
[----:B------:R-:W-:Y:S01]  /*ca10*/  @!PT LDS RZ, [RZ] ;  /* 0x00000000fffff984 */ /* 0x000fe20000000800 */
[----:B------:R-:W-:Y:S01]  /*ca20*/  @!PT LDS RZ, [RZ] ;  /* 0x00000000fffff984 */ /* 0x000fe20000000800 */
[----:B------:R3:W-:Y:S06]  /*ca30*/  MEMBAR.ALL.CTA ;  /* 0x0000000000007992 */ /* 0x0007ec0000008000 */
[----:B---3--:R-:W3:Y:S02]  /*ca40*/  FENCE.VIEW.ASYNC.S ;  /* 0x00000000000073c6 */ /* 0x008ee40000000000 */
[----:B---3--:R-:W-:Y:S06]  /*ca50*/  BAR.SYNC.DEFER_BLOCKING 0x1, 0x80 ;  /* 0x0042000000007b1d */ /* 0x008fec0000010000 */
[----:B------:R-:W-:Y:S05]  /*ca60*/  @P0 BRA `(.L_x_56) ;  /* 0x00000000002c0947 */ /* 0x000fea0003800000 */
[----:B------:R-:W-:Y:S01]  /*ca70*/  S2UR UR44, SR_CTAID.Z ;  /* 0x00000000002c79c3 */ /* 0x000fe20000002700 */
[----:B------:R-:W-:Y:S01]  /*ca80*/  R2UR UR40, R19 ;  /* 0x00000000132872ca */ /* 0x000fe200000e0000 */
[----:B------:R-:W-:Y:S01]  /*ca90*/  ULDC.64 UR4, c[0x0][0x198] ;  /* 0x0000660000047ab9 */ /* 0x000fe20000000a00 */
[----:B------:R-:W-:Y:S01]  /*caa0*/  UMOV UR41, 0x10 ;  /* 0x0000001000297882 */ /* 0x000fe20000000000 */
[----:B------:R-:W-:-:S04]  /*cab0*/  UIADD3 UR4, UP0, UR4, 0x670, URZ ;  /* 0x0000067004047890 */ /* 0x000fc8000ff1e03f */
[----:B------:R-:W3:Y:S01]  /*cac0*/  S2UR UR43, SR_CTAID.Y ;  /* 0x00000000002b79c3 */ /* 0x000ee20000002600 */
[----:B------:R-:W-:-:S05]  /*cad0*/  UIADD3.X UR5, URZ, UR5, URZ, UP0, !UPT ;  /* 0x000000053f057290 */ /* 0x000fca00087fe43f */
[----:B------:R-:W-:-:S09]  /*cae0*/  UIADD3 UR40, UR40, 0x800, URZ ;  /* 0x0000080028287890 */ /* 0x000fd2000fffe03f */
[----:B---3--:R3:W-:Y:S01]  /*caf0*/  UTMASTG.4D [UR40], [UR4] ;  /* 0x00000028040073b5 */ /* 0x0087e20008018000 */
[----:B------:R0:W-:Y:S01]  /*cb00*/  UTMACMDFLUSH ;  /* 0x00000000000079b7 */ /* 0x0001e20000000000 */
[----:B---3--:R-:W-:-:S04]  /*cb10*/  DEPBAR.LE SB0, 0x1 ;  /* 0x000080400000791a */ /* 0x008fc80000000000 */
.L_x_56:
[----:B------:R-:W-:Y:S05]  /*cb20*/  BSYNC B0 ;  /* 0x0000000000007941 */ /* 0x000fea0003800000 */
.L_x_55:
[----:B------:R-:W-:Y:S06]  /*cb30*/  BAR.SYNC.DEFER_BLOCKING 0x1, 0x80 ;  /* 0x0042000000007b1d */ /* 0x000fec0000010000 */
[----:B------:R-:W-:Y:S01]  /*cb40*/  BSSY B0, `(.L_x_57) ;  /* 0x0000014000007945 */ /* 0x000fe20003800000 */
[----:B------:R3:W-:Y:S01]  /*cb50*/  STSM.16.M88.4 [R8], R12 ;  /* 0x0000000c08007844 */ /* 0x0007e20000000200 */
[----:B------:R-:W-:Y:S01]  /*cb60*/  @!PT LDS RZ, [RZ] ;  /* 0x00000000fffff984 */ /* 0x000fe20000000800 */
[----:B------:R-:W-:Y:S01]  /*cb70*/  @!PT LDS RZ, [RZ] ;  /* 0x00000000fffff984 */ /* 0x000fe20000000800 */
[----:B------:R-:W-:Y:S01]  /*cb80*/  @!PT LDS RZ, [RZ] ;  /* 0x00000000fffff984 */ /* 0x000fe20000000800 */
[----:B------:R-:W-:Y:S01]  /*cb90*/  @!PT LDS RZ, [RZ] ;  /* 0x00000000fffff984 */ /* 0x000fe20000000800 */
[----:B------:R4:W-:Y:S06]  /*cba0*/  MEMBAR.ALL.CTA ;  /* 0x0000000000007992 */ /* 0x0009ec0000008000 */
[----:B----4-:R-:W4:Y:S02]  /*cbb0*/  FENCE.VIEW.ASYNC.S ;  /* 0x00000000000073c6 */ /* 0x010f240000000000 */
[----:B----4-:R-:W-:Y:S06]  /*cbc0*/  BAR.SYNC.DEFER_BLOCKING 0x1, 0x80 ;  /* 0x0042000000007b1d */ /* 0x010fec0000010000 */
[----:B------:R-:W-:Y:S05]  /*cbd0*/  @P0 BRA `(.L_x_58) ;  /* 0x0000000000280947 */ /* 0x000fea0003800000 */
[----:B------:R-:W-:Y:S01]  /*cbe0*/  S2UR UR12, SR_CTAID.Z ;  /* 0x00000000000c79c3 */ /* 0x000fe20000002700 */
[----:B------:R-:W-:Y:S01]  /*cbf0*/  ULDC.64 UR4, c[0x0][0x198] ;  /* 0x0000660000047ab9 */ /* 0x000fe20000000a00 */
[----:B------:R-:W-:Y:S01]  /*cc00*/  R2UR UR8, R19 ;  /* 0x00000000130872ca */ /* 0x000fe200000e0000 */
[----:B------:R-:W-:Y:S01]  /*cc10*/  UIADD3 UR4, UP0, UR4, 0x670, URZ ;  /* 0x0000067004047890 */ /* 0x000fe2000ff1e03f */
[----:B------:R-:W-:Y:S01]  /*cc20*/  UMOV UR9, 0x20 ;  /* 0x0000002000097882 */ /* 0x000fe20000000000 */
[----:B------:R-:W-:Y:S02]  /*cc30*/  UMOV UR10, UR42 ;  /* 0x0000002a000a7c82 */ /* 0x000fe40008000000 */
[----:B------:R-:W-:Y:S01]  /*cc40*/  UIADD3.X UR5, URZ, UR5, URZ, UP0, !UPT ;  /* 0x000000053f057290 */ /* 0x000fe200087fe43f */
[----:B------:R-:W4:Y:S08]  /*cc50*/  S2UR UR11, SR_CTAID.Y ;  /* 0x00000000000b79c3 */ /* 0x000f300000002600 */
[----:B----4-:R4:W-:Y:S02]  /*cc60*/  UTMASTG.4D [UR8], [UR4] ;  /* 0x00000008040073b5 */ /* 0x0109e40008018000 */
[----:B----4-:R0:W-:Y:S02]  /*cc70*/  UTMACMDFLUSH ;  /* 0x00000000000079b7 */ /* 0x0101e40000000000 */
.L_x_58:
[----:B------:R-:W-:Y:S05]  /*cc80*/  BSYNC B0 ;  /* 0x0000000000007941 */ /* 0x000fea0003800000 */
.L_x_57:
[----:B------:R-:W-:Y:S01]  /*cc90*/  UIADD3 UR37, UR37, -0x1, URZ ;  /* 0xffffffff25257890 */ /* 0x000fe2000fffe03f */
[----:B------:R-:W-:-:S04]  /*cca0*/  DEPBAR.LE SB0, 0x0 ;  /* 0x000080000000791a */ /* 0x000fc80000000000 */
[----:B------:R-:W-:-:S04]  /*ccb0*/  USHF.L.U32 UR4, UR37, 0x3, URZ ;  /* 0x0000000325047899 */ /* 0x000fc8000800063f */
[----:B------:R-:W-:-:S04]  /*ccc0*/  ULOP3.LUT UR4, UR4, 0x8, URZ, 0xe2, !UPT ;  /* 0x0000000804047892 */ /* 0x000fc8000f8ee23f */
[----:B------:R-:W-:-:S06]  /*ccd0*/  ULOP3.LUT UR4, UR4, 0x18, URZ, 0x3c, !UPT ;  /* 0x0000001804047892 */ /* 0x000fcc000f8e3c3f */
[----:B------:R-:W-:-:S04]  /*cce0*/  MOV R0, UR4 ;  /* 0x0000000400007c02 */ /* 0x000fc80008000f00 */
[----:B------:R-:W-:Y:S01]  /*ccf0*/  SYNCS.ARRIVE.TRANS64.A1T0 RZ, [R0+UR36+0x21090], RZ ;  /* 0x021090ff00ff79a7 */ /* 0x000fe20008100024 */
[----:B------:R-:W-:Y:S05]  /*cd00*/  EXIT ;  /* 0x000000000000794d */ /* 0x000fea0003800000 */
.L_x_6:
[----:B------:R-:W-:-:S08]  /*cd10*/  UISETP.NE.AND UP0, UPT, UR5, 0x1, UPT ;  /* 0x000000010500788c */ /* 0x000fd0000bf05270 */
[----:B------:R-:W1:-:S00]  /*cd20*/  USETMAXREG.DEALLOC.CTAPOOL 0x18 ;  /* 0x00000018000079c8 */ /* 0x000e4000080e0500 */
[----:B------:R-:W-:-:S13]  /*cd30*/  PLOP3.LUT P0, PT, PT, PT, UP0, 0x80, 0x0 ;  /* 0x000000000000781c */ /* 0x000fda0003f0f008 */
[----:B------:R-:W-:Y:S05]  /*cd40*/  @P0 EXIT ;  /* 0x000000000000094d */ /* 0x000fea0003800000 */
[----:B------:R-:W2:Y:S01]  /*cd50*/  S2UR UR11, SR_CTAID.X ;  /* 0x00000000000b79c3 */ /* 0x000ea20000002500 */
[----:B------:R-:W-:Y:S01]  /*cd60*/  ELECT P3, URZ, PT ;  /* 0x00000000003f782f */ /* 0x000fe20003860000 */
[----:B------:R-:W-:Y:S01]  /*cd70*/  BSSY B0, `(.L_x_59) ;  /* 0x0000035000007945 */ /* 0x000fe20003800000 */
[----:B-1----:R-:W-:Y:S02]  /*cd80*/  MOV R0, RZ ;  /* 0x000000ff00007202 */ /* 0x002fe40000000f00 */
[----:B------:R-:W-:Y:S02]  /*cd90*/  MOV R7, RZ ;  /* 0x000000ff00077202 */ /* 0x000fe40000000f00 */
[----:B------:R-:W-:Y:S01]  /*cda0*/  MOV R3, RZ ;  /* 0x000000ff00037202 */ /* 0x000fe20000000f00 */
[----:B------:R-:W1:Y:S08]  /*cdb0*/  S2UR UR36, SR_CTAID.Y ;  /* 0x00000000002479c3 */ /* 0x000e700000002600 */
[----:B------:R-:W3:Y:S01]  /*cdc0*/  S2UR UR37, SR_CTAID.Z ;  /* 0x00000000002579c3 */ /* 0x000ee20000002700 */
[----:B--2---:R-:W-:Y:S01]  /*cdd0*/  USHF.L.U32 UR11, UR11, 0x7, URZ ;  /* 0x000000070b0b7899 */ /* 0x004fe2000800063f */
[----:B------:R-:W-:Y:S11]  /*cde0*/  @!P3 BRA `(.L_x_60) ;  /* 0x0000000000b4b947 */ /* 0x000ff60003800000 */
[----:B------:R-:W2:Y:S01]  /*cdf0*/  S2R R3, SR_CgaCtaId ;  /* 0x0000000000037919 */ /* 0x000ea20000008800 */
[----:B------:R-:W-:Y:S02]  /*ce00*/  MOV R2, 0x400 ;  /* 0x0000040000027802 */ /* 0x000fe40000000f00 */
[----:B------:R-:W-:Y:S02]  /*ce10*/  MOV R4, 0x1 ;  /* 0x0000000100047802 */ /* 0x000fe40000000f00 */
[----:B--2---:R-:W-:Y:S02]  /*ce20*/  LEA R3, R3, R2, 0x18 ;  /* 0x0000000203037211 */ /* 0x004fe400078ec0ff */
[----:B------:R-:W-:-:S04]  /*ce30*/  SHF.L.U32 R2, R4, 0x1f, RZ ;  /* 0x0000001f04027819 */ /* 0x000fc800000006ff */
[----:B------:R-:W2:Y:S02]  /*ce40*/  SYNCS.PHASECHK.TRANS64.TRYWAIT P0, [R3+URZ+0x21060], R2 ;  /* 0x02106002030075a7 */ /* 0x000ea4000800017f */
[----:B--2---:R-:W-:Y:S05]  /*ce50*/  @!P0 BRA `(.L_x_61) ;  /* 0x0000001400a88947 */ /* 0x004fea0003800000 */
.L_x_97:
[----:B------:R-:W-:Y:S01]  /*ce60*/  ULOP3.LUT UR5, UR4, 0x2, URZ, 0xfc, !UPT ;  /* 0x0000000204057892 */ /* 0x000fe2000f8efc3f */
[----:B--2---:R-:W-:-:S03]  /*ce70*/  @P2 MOV R2, 0x1800 ;  /* 0x0000180000022802 */ /* 0x004fc60000000f00 */
[----:B------:R-:W-:Y:S01]  /*ce80*/  UPRMT UR5, UR5, 0x9910, URZ ;  /* 0x0000991005057896 */ /* 0x000fe2000800003f */
[----:B------:R2:W-:Y:S03]  /*ce90*/  @P2 SYNCS.ARRIVE.TRANS64 RZ, [R3+URZ+0x21050], R2 ;  /* 0x0210500203ff29a7 */ /* 0x0005e6000800003f */
[----:B------:R-:W-:-:S06]  /*cea0*/  UISETP.NE.AND UP0, UPT, UR5, 0x2, UPT ;  /* 0x000000020500788c */ /* 0x000fcc000bf05270 */
[----:B------:R-:W-:-:S13]  /*ceb0*/  PLOP3.LUT P0, PT, PT, PT, UP0, 0x80, 0x0 ;  /* 0x000000000000781c */ /* 0x000fda0003f0f008 */
[----:B--2---:R-:W-:Y:S05]  /*cec0*/  @P0 BRA `(.L_x_62) ;  /* 0x0000000000040947 */ /* 0x004fea0003800000 */
[----:B-1-3--:R-:W-:Y:S01]  /*ced0*/  BPT.TRAP 0x1 ;  /* 0x000000040000795c */ /* 0x00afe20000300000 */
.L_x_62:
[----:B------:R-:W-:-:S04]  /*cee0*/  LOP3.LUT P0, RZ, R6, 0x1f, RZ, 0xc0, !PT ;  /* 0x0000001f06ff7812 */ /* 0x000fc8000780c0ff */
[----:B------:R-:W-:-:S13]  /*cef0*/  PLOP3.LUT P0, PT, P0, P2, PT, 0x2a, 0x0 ;  /* 0x000000000000781c */ /* 0x000fda0000704572 */
[----:B------:R-:W-:Y:S05]  /*cf00*/  @P0 BRA `(.L_x_63) ;  /* 0x0000000000040947 */ /* 0x000fea0003800000 */
[----:B-1-3--:R-:W-:Y:S01]  /*cf10*/  BPT.TRAP 0x1 ;  /* 0x000000040000795c */ /* 0x00afe20000300000 */
.L_x_63:
[----:B------:R-:W-:Y:S01]  /*cf20*/  R2UR UR8, R3 ;  /* 0x00000000030872ca */ /* 0x000fe200000e0000 */
[----:B------:R-:W-:Y:S01]  /*cf30*/  ULDC.64 UR6, c[0x0][0x198] ;  /* 0x0000660000067ab9 */ /* 0x000fe20000000a00 */
[----:B------:R-:W-:Y:S01]  /*cf40*/  UMOV UR14, 0x0 ;  /* 0x00000000000e7882 */ /* 0x000fe20000000000 */
[----:B------:R-:W-:Y:S01]  /*cf50*/  UIADD3 UR6, UP0, UR6, 0xf0, URZ ;  /* 0x000000f006067890 */ /* 0x000fe2000ff1e03f */
[----:B------:R-:W-:Y:S01]  /*cf60*/  MOV R3, 0x1 ;  /* 0x0000000100037802 */ /* 0x000fe20000000f00 */
[----:B------:R-:W-:Y:S01]  /*cf70*/  UMOV UR15, 0x10000000 ;  /* 0x10000000000f7882 */ /* 0x000fe20000000000 */
[----:B------:R-:W-:Y:S01]  /*cf80*/  UMOV UR10, URZ ;  /* 0x0000003f000a7c82 */ /* 0x000fe20008000000 */
[----:B------:R-:W-:Y:S01]  /*cf90*/  UIADD3.X UR7, URZ, UR7, URZ, UP0, !UPT ;  /* 0x000000073f077290 */ /* 0x000fe200087fe43f */
[----:B------:R-:W-:Y:S01]  /*cfa0*/  MOV R7, 0x40 ;  /* 0x0000004000077802 */ /* 0x000fe20000000f00 */
[----:B-1----:R-:W-:Y:S01]  /*cfb0*/  UMOV UR12, UR36 ;  /* 0x00000024000c7c82 */ /* 0x002fe20008000000 */
[----:B---3--:R-:W-:Y:S01]  /*cfc0*/  UMOV UR13, UR37 ;  /* 0x00000025000d7c82 */ /* 0x008fe20008000000 */
[----:B------:R-:W-:Y:S01]  /*cfd0*/  UMOV UR18, 0x10 ;  /* 0x0000001000127882 */ /* 0x000fe20000000000 */
[----:B------:R-:W-:Y:S01]  /*cfe0*/  UMOV UR19, UR11 ;  /* 0x0000000b00137c82 */ /* 0x000fe20008000000 */
[----:B------:R-:W-:-:S02]  /*cff0*/  UIADD3 UR9, UR8, 0x21050, URZ ;  /* 0x0002105008097890 */ /* 0x000fc4000fffe03f */
[----:B------:R-:W-:Y:S02]  /*d000*/  UIADD3 UR16, UR8, 0x800, URZ ;  /* 0x0000080008107890 */ /* 0x000fe4000fffe03f */
[----:B------:R-:W-:Y:S01]  /*d010*/  UIADD3 UR32, UR8, 0x1000, URZ ;  /* 0x0000100008207890 */ /* 0x000fe2000fffe03f */
[----:B------:R-:W-:Y:S01]  /*d020*/  UMOV UR20, UR36 ;  /* 0x0000002400147c82 */ /* 0x000fe20008000000 */
[----:B------:R-:W-:Y:S01]  /*d030*/  UMOV UR21, UR37 ;  /* 0x0000002500157c82 */ /* 0x000fe20008000000 */
[----:B------:R-:W-:Y:S01]  /*d040*/  UMOV UR17, UR9 ;  /* 0x0000000900117c82 */ /* 0x000fe20008000000 */
[----:B------:R-:W-:Y:S01]  /*d050*/  UMOV UR34, 0x20 ;  /* 0x0000002000227882 */ /* 0x000fe20000000000 */
[----:B------:R-:W-:Y:S01]  /*d060*/  UMOV UR35, UR11 ;  /* 0x0000000b00237c82 */ /* 0x000fe20008000000 */
[----:B------:R-:W-:Y:S01]  /*d070*/  UMOV UR33, UR9 ;  /* 0x0000000900217c82 */ /* 0x000fe20008000000 */
[----:B------:R2:W-:Y:S01]  /*d080*/  UTMALDG.4D [UR8], [UR6], desc[UR14] ;  /* 0x00000e08060075b4 */ /* 0x0005e20008019000 */
[----:B------:R2:W-:Y:S01]  /*d090*/  UTMALDG.4D [UR16], [UR6], desc[UR14] ;  /* 0x00000e10060075b4 */ /* 0x0005e20008019000 */
[----:B------:R2:W-:Y:S02]  /*d0a0*/  UTMALDG.4D [UR32], [UR6], desc[UR14] ;  /* 0x00000e20060075b4 */ /* 0x0005e40008019000 */
[----:B--2---:R-:W-:Y:S01]  /*d0b0*/  NOP ;  /* 0x0000000000007918 */ /* 0x004fe20000000000 */
.L_x_60:
[----:B-1-3--:R-:W-:Y:S05]  /*d0c0*/  BSYNC B0 ;  /* 0x0000000000007941 */ /* 0x00afea0003800000 */
.L_x_59:
[----:B------:R-:W1:Y:S01]  /*d0d0*/  LDC R2, c[0x0][0x28c] ;  /* 0x0000a300ff027b82 */ /* 0x000e620000000800 */
[----:B------:R-:W-:Y:S01]  /*d0e0*/  BSSY B0, `(.L_x_64) ;  /* 0x0000031000007945 */ /* 0x000fe20003800000 */
[----:B-1----:R-:W-:-:S13]  /*d0f0*/  ISETP.GT.AND P4, PT, R2, RZ, P3 ;  /* 0x000000ff0200720c */ /* 0x002fda0001f84270 */
[----:B------:R-:W-:Y:S05]  /*d100*/  @!P4 BRA `(.L_x_65) ;  /* 0x0000000000b8c947 */ /* 0x000fea0003800000 */
[----:B------:R-:W1:Y:S01]  /*d110*/  S2R R5, SR_CgaCtaId ;  /* 0x0000000000057919 */ /* 0x000e620000008800 */
[----:B------:R-:W-:-:S04]  /*d120*/  MOV R0, 0x400 ;  /* 0x0000040000007802 */ /* 0x000fc80000000f00 */
[----:B-1----:R-:W-:Y:S02]  /*d130*/  LEA R5, R5, R0, 0x18 ;  /* 0x0000000005057211 */ /* 0x002fe400078ec0ff */
[----:B------:R-:W-:-:S04]  /*d140*/  MOV R0, 0x1 ;  /* 0x0000000100007802 */ /* 0x000fc80000000f00 */
[----:B------:R-:W-:-:S04]  /*d150*/  SHF.L.U32 R0, R0, 0x1f, RZ ;  /* 0x0000001f00007819 */ /* 0x000fc800000006ff */
[----:B------:R-:W1:Y:S02]  /*d160*/  SYNCS.PHASECHK.TRANS64.TRYWAIT P0, [R5+URZ+0x21028], R0 ;  /* 0x02102800050075a7 */ /* 0x000e64000800017f */
[----:B-1----:R-:W-:Y:S05]  /*d170*/  @!P0 BRA `(.L_x_66) ;  /* 0x0000001000f48947 */ /* 0x002fea0003800000 */
.L_x_98:
[----:B------:R-:W-:Y:S01]  /*d180*/  ULOP3.LUT UR5, UR4, 0x2, URZ, 0xfc, !UPT ;  /* 0x0000000204057892 */ /* 0x000fe2000f8efc3f */
[----:B-1----:R-:W-:-:S03]  /*d190*/  @P2 MOV R0, 0x6000 ;  /* 0x0000600000002802 */ /* 0x002fc60000000f00 */
[----:B------:R-:W-:Y:S01]  /*d1a0*/  UPRMT UR5, UR5, 0x9910, URZ ;  /* 0x0000991005057896 */ /* 0x000fe2000800003f */
[----:B------:R1:W-:Y:S03]  /*d1b0*/  @P2 SYNCS.ARRIVE.TRANS64 RZ, [R5+URZ+0x21000], R0 ;  /* 0x0210000005ff29a7 */ /* 0x0003e6000800003f */
[----:B------:R-:W-:-:S06]  /*d1c0*/  UISETP.NE.AND UP0, UPT, UR5, 0x2, UPT ;  /* 0x000000020500788c */ /* 0x000fcc000bf05270 */
[----:B------:R-:W-:-:S13]  /*d1d0*/  PLOP3.LUT P0, PT, PT, PT, UP0, 0x80, 0x0 ;  /* 0x000000000000781c */ /* 0x000fda0003f0f008 */
[----:B-1----:R-:W-:Y:S05]  /*d1e0*/  @P0 BRA `(.L_x_67) ;  /* 0x0000000000040947 */ /* 0x002fea0003800000 */
[----:B------:R-:W-:Y:S01]  /*d1f0*/  BPT.TRAP 0x1 ;  /* 0x000000040000795c */ /* 0x000fe20000300000 */
.L_x_67:
[----:B------:R-:W-:-:S04]  /*d200*/  LOP3.LUT P0, RZ, R6, 0x1f, RZ, 0xc0, !PT ;  /* 0x0000001f06ff7812 */ /* 0x000fc8000780c0ff */
[----:B------:R-:W-:-:S13]  /*d210*/  PLOP3.LUT P0, PT, P0, P2, PT, 0x2a, 0x0 ;  /* 0x000000000000781c */ /* 0x000fda0000704572 */
[----:B------:R-:W-:Y:S05]  /*d220*/  @P0 BRA `(.L_x_68) ;  /* 0x0000000000040947 */ /* 0x000fea0003800000 */
[----:B------:R-:W-:Y:S01]  /*d230*/  BPT.TRAP 0x1 ;  /* 0x000000040000795c */ /* 0x000fe20000300000 */
.L_x_68:
[----:B------:R-:W-:Y:S01]  /*d240*/  R2UR UR16, R5 ;  /* 0x00000000051072ca */ /* 0x000fe200000e0000 */
[----:B------:R-:W-:Y:S01]  /*d250*/  ULDC.64 UR6, c[0x0][0x198] ;  /* 0x0000660000067ab9 */ /* 0x000fe20000000a00 */
[----:B------:R-:W-:Y:S01]  /*d260*/  UMOV UR35, URZ ;  /* 0x0000003f00237c82 */ /* 0x000fe20008000000 */
[----:B------:R-:W-:Y:S01]  /*d270*/  UIADD3 UR6, UP0, UR6, 0x1f0, URZ ;  /* 0x000001f006067890 */ /* 0x000fe2000ff1e03f */
[----:B------:R-:W-:Y:S01]  /*d280*/  MOV R0, 0x1 ;  /* 0x0000000100007802 */ /* 0x000fe20000000f00 */
[----:B------:R-:W-:Y:S01]  /*d290*/  UMOV UR8, 0x0 ;  /* 0x0000000000087882 */ /* 0x000fe20000000000 */
[----:B------:R-:W-:Y:S01]  /*d2a0*/  UMOV UR9, 0x10000000 ;  /* 0x1000000000097882 */ /* 0x000fe20000000000 */
[----:B------:R-:W-:Y:S01]  /*d2b0*/  UIADD3.X UR7, URZ, UR7, URZ, UP0, !UPT ;  /* 0x000000073f077290 */ /* 0x000fe200087fe43f */
[----:B------:R-:W-:Y:S01]  /*d2c0*/  UMOV UR34, URZ ;  /* 0x0000003f00227c82 */ /* 0x000fe20008000000 */
[----:B------:R-:W-:Y:S01]  /*d2d0*/  UMOV UR26, 0x10 ;  /* 0x00000010001a7882 */ /* 0x000fe20000000000 */
[----:B------:R-:W-:Y:S01]  /*d2e0*/  UMOV UR28, UR36 ;  /* 0x00000024001c7c82 */ /* 0x000fe20008000000 */
[----:B------:R-:W-:-:S02]  /*d2f0*/  UMOV UR29, UR37 ;  /* 0x00000025001d7c82 */ /* 0x000fc40008000000 */
[----:B------:R-:W-:Y:S02]  /*d300*/  UIADD3 UR32, UR16, 0x3000, URZ ;  /* 0x0000300010207890 */ /* 0x000fe4000fffe03f */
[----:B------:R-:W-:Y:S02]  /*d310*/  UIADD3 UR33, UR16, 0x21000, URZ ;  /* 0x0002100010217890 */ /* 0x000fe4000fffe03f */
[----:B------:R-:W-:Y:S02]  /*d320*/  UIADD3 UR24, UR16, 0x5000, URZ ;  /* 0x0000500010187890 */ /* 0x000fe4000fffe03f */
[----:B------:R-:W-:Y:S01]  /*d330*/  UIADD3 UR16, UR16, 0x7000, URZ ;  /* 0x0000700010107890 */ /* 0x000fe2000fffe03f */
[----:B------:R-:W-:Y:S02]  /*d340*/  UMOV UR27, UR35 ;  /* 0x00000023001b7c82 */ /* 0x000fe40008000000 */
[----:B------:R-:W-:Y:S01]  /*d350*/  UMOV UR25, UR33 ;  /* 0x0000002100197c82 */ /* 0x000fe20008000000 */
[----:B------:R-:W-:Y:S01]  /*d360*/  UMOV UR18, 0x20 ;  /* 0x0000002000127882 */ /* 0x000fe20000000000 */
[----:B------:R-:W-:Y:S01]  /*d370*/  UMOV UR20, UR36 ;  /* 0x0000002400147c82 */ /* 0x000fe20008000000 */
[----:B------:R-:W-:Y:S01]  /*d380*/  UMOV UR21, UR37 ;  /* 0x0000002500157c82 */ /* 0x000fe20008000000 */
[----:B------:R-:W-:Y:S01]  /*d390*/  UMOV UR19, UR35 ;  /* 0x0000002300137c82 */ /* 0x000fe20008000000 */
[----:B------:R1:W-:Y:S01]  /*d3a0*/  UTMALDG.4D [UR32], [UR6], desc[UR8] ;  /* 0x00000820060075b4 */ /* 0x0003e20008019000 */
[----:B------:R-:W-:Y:S01]  /*d3b0*/  UMOV UR17, UR33 ;  /* 0x0000002100117c82 */ /* 0x000fe20008000000 */
[----:B------:R1:W-:Y:S01]  /*d3c0*/  UTMALDG.4D [UR24], [UR6], desc[UR8] ;  /* 0x00000818060075b4 */ /* 0x0003e20008019000 */
[----:B------:R1:W-:Y:S02]  /*d3d0*/  UTMALDG.4D [UR16], [UR6], desc[UR8] ;  /* 0x00000810060075b4 */ /* 0x0003e40008019000 */
[----:B-1----:R-:W-:Y:S01]  /*d3e0*/  NOP ;  /* 0x0000000000007918 */ /* 0x002fe20000000000 */
.L_x_65:
[----:B------:R-:W-:Y:S05]  /*d3f0*/  BSYNC B0 ;  /* 0x0000000000007941 */ /* 0x000fea0003800000 */
.L_x_64:
[----:B------:R-:W-:Y:S04]  /*d400*/  BSSY B0, `(.L_x_69) ;  /* 0x0000033000007945 */ /* 0x000fe80003800000 */
[----:B------:R-:W-:Y:S05]  /*d410*/  @!P3 BRA `(.L_x_70) ;  /* 0x0000000000c4b947 */ /* 0x000fea0003800000 */
[----:B------:R-:W1:Y:S01]  /*d420*/  S2R R5, SR_CgaCtaId ;  /* 0x0000000000057919 */ /* 0x000e620000008800 */
[----:B------:R-:W-:-:S04]  /*d430*/  MOV R4, 0x400 ;  /* 0x0000040000047802 */ /* 0x000fc80000000f00 */
[----:B-1----:R-:W-:Y:S02]  /*d440*/  LEA R8, R5, R4, 0x18 ;  /* 0x0000000405087211 */ /* 0x002fe400078ec0ff */
[----:B------:R-:W-:Y:S02]  /*d450*/  MOV R5, 0x1 ;  /* 0x0000000100057802 */ /* 0x000fe40000000f00 */
[----:B------:R-:W-:Y:S02]  /*d460*/  LEA R4, R3, R8, 0x3 ;  /* 0x0000000803047211 */ /* 0x000fe400078e18ff */
[----:B------:R-:W-:-:S04]  /*d470*/  SHF.L.U32 R5, R5, 0x1f, RZ ;  /* 0x0000001f05057819 */ /* 0x000fc800000006ff */
[----:B------:R-:W1:Y:S02]  /*d480*/  SYNCS.PHASECHK.TRANS64.TRYWAIT P0, [R4+URZ+0x21060], R5 ;  /* 0x02106005040075a7 */ /* 0x000e64000800017f */
[----:B-1----:R-:W-:Y:S05]  /*d490*/  @!P0 BRA `(.L_x_71) ;  /* 0x0000001000408947 */ /* 0x002fea0003800000 */
.L_x_99:
        /* <DEDUP_REMOVED lines=8> */
.L_x_72:
[----:B------:R-:W-:-:S04]  /*d520*/  LOP3.LUT P0, RZ, R6, 0x1f, RZ, 0xc0, !PT ;  /* 0x0000001f06ff7812 */ /* 0x000fc8000780c0ff */
[----:B------:R-:W-:-:S13]  /*d530*/  PLOP3.LUT P0, PT, P0, P2, PT, 0x2a, 0x0 ;  /* 0x000000000000781c */ /* 0x000fda0000704572 */
[----:B------:R-:W-:Y:S05]  /*d540*/  @P0 BRA `(.L_x_73) ;  /* 0x0000000000040947 */ /* 0x000fea0003800000 */
[----:B------:R-:W-:Y:S01]  /*d550*/  BPT.TRAP 0x1 ;  /* 0x000000040000795c */ /* 0x000fe20000300000 */
.L_x_73:
[----:B------:R-:W-:Y:S01]  /*d560*/  R2UR UR24, R3 ;  /* 0x00000000031872ca */ /* 0x000fe200000e0000 */
[----:B------:R-:W-:Y:S01]  /*d570*/  ULDC.64 UR6, c[0x0][0x198] ;  /* 0x0000660000067ab9 */ /* 0x000fe20000000a00 */
[----:B------:R-:W-:Y:S01]  /*d580*/  R2UR UR5, R8 ;  /* 0x00000000080572ca */ /* 0x000fe200000e0000 */
[----:B------:R-:W-:Y:S01]  /*d590*/  UIADD3 UR6, UP0, UR6, 0xf0, URZ ;  /* 0x000000f006067890 */ /* 0x000fe2000ff1e03f */
[----:B------:R-:W-:Y:S01]  /*d5a0*/  R2UR UR27, R7 ;  /* 0x00000000071b72ca */ /* 0x000fe200000e0000 */
[----:B------:R-:W-:Y:S01]  /*d5b0*/  UMOV UR8, 0x0 ;  /* 0x0000000000087882 */ /* 0x000fe20000000000 */
[----:B------:R-:W-:Y:S01]  /*d5c0*/  R2UR UR25, R4 ;  /* 0x00000000041972ca */ /* 0x000fe200000e0000 */
[----:B------:R-:W-:Y:S01]  /*d5d0*/  UIADD3.X UR7, URZ, UR7, URZ, UP0, !UPT ;  /* 0x000000073f077290 */ /* 0x000fe200087fe43f */
[----:B------:R-:W-:Y:S01]  /*d5e0*/  UMOV UR9, 0x10000000 ;  /* 0x1000000000097882 */ /* 0x000fe20000000000 */
[----:B------:R-:W-:Y:S01]  /*d5f0*/  UMOV UR26, URZ ;  /* 0x0000003f001a7c82 */ /* 0x000fe20008000000 */
[----:B------:R-:W-:Y:S01]  /*d600*/  UMOV UR28, UR36 ;  /* 0x00000024001c7c82 */ /* 0x000fe20008000000 */
[----:B------:R-:W-:Y:S01]  /*d610*/  UMOV UR29, UR37 ;  /* 0x00000025001d7c82 */ /* 0x000fe20008000000 */
[----:B------:R-:W-:Y:S01]  /*d620*/  UMOV UR18, 0x10 ;  /* 0x0000001000127882 */ /* 0x000fe20000000000 */
[----:B------:R-:W-:-:S02]  /*d630*/  UMOV UR20, UR36 ;  /* 0x0000002400147c82 */ /* 0x000fc40008000000 */
[----:B------:R-:W-:Y:S02]  /*d640*/  UIMAD UR24, UR24, 0x1800, UR5 ;  /* 0x00001800181878a4 */ /* 0x000fe4000f8e0205 */
[----:B------:R-:W-:Y:S02]  /*d650*/  UIADD3 UR27, UR11, UR27, URZ ;  /* 0x0000001b0b1b7290 */ /* 0x000fe4000fffe03f */
[----:B------:R-:W-:Y:S02]  /*d660*/  UIADD3 UR25, UR25, 0x21050, URZ ;  /* 0x0002105019197890 */ /* 0x000fe4000fffe03f */
[----:B------:R-:W-:Y:S02]  /*d670*/  UIADD3 UR16, UR24, 0x800, URZ ;  /* 0x0000080018107890 */ /* 0x000fe4000fffe03f */
[----:B------:R-:W-:Y:S01]  /*d680*/  UIADD3 UR32, UR24, 0x1000, URZ ;  /* 0x0000100018207890 */ /* 0x000fe2000fffe03f */
[----:B------:R-:W-:Y:S02]  /*d690*/  UMOV UR21, UR37 ;  /* 0x0000002500157c82 */ /* 0x000fe40008000000 */
[----:B------:R-:W-:Y:S01]  /*d6a0*/  UMOV UR17, UR25 ;  /* 0x0000001900117c82 */ /* 0x000fe20008000000 */
[----:B------:R-:W-:Y:S01]  /*d6b0*/  UMOV UR19, UR27 ;  /* 0x0000001b00137c82 */ /* 0x000fe20008000000 */
[----:B------:R-:W-:Y:S01]  /*d6c0*/  UMOV UR34, 0x20 ;  /* 0x0000002000227882 */ /* 0x000fe20000000000 */
[----:B------:R-:W-:Y:S01]  /*d6d0*/  UMOV UR33, UR25 ;  /* 0x0000001900217c82 */ /* 0x000fe20008000000 */
[----:B------:R1:W-:Y:S01]  /*d6e0*/  UTMALDG.4D [UR24], [UR6], desc[UR8] ;  /* 0x00000818060075b4 */ /* 0x0003e20008019000 */
[----:B------:R-:W-:Y:S01]  /*d6f0*/  UMOV UR35, UR27 ;  /* 0x0000001b00237c82 */ /* 0x000fe20008000000 */
[----:B------:R1:W-:Y:S01]  /*d700*/  UTMALDG.4D [UR16], [UR6], desc[UR8] ;  /* 0x00000810060075b4 */ /* 0x0003e20008019000 */
[----:B------:R1:W-:Y:S02]  /*d710*/  UTMALDG.4D [UR32], [UR6], desc[UR8] ;  /* 0x00000820060075b4 */ /* 0x0003e40008019000 */
[----:B-1----:R-:W-:Y:S01]  /*d720*/  NOP ;  /* 0x0000000000007918 */ /* 0x002fe20000000000 */
.L_x_70:
[----:B------:R-:W-:Y:S05]  /*d730*/  BSYNC B0 ;  /* 0x0000000000007941 */ /* 0x000fea0003800000 */
.L_x_69:
[----:B------:R-:W-:Y:S01]  /*d740*/  BSSY B0, `(.L_x_74) ;  /* 0x0000035000007945 */ /* 0x000fe20003800000 */
[----:B------:R-:W-:-:S03]  /*d750*/  MOV R8, RZ ;  /* 0x000000ff00087202 */ /* 0x000fc60000000f00 */
        /* <DEDUP_REMOVED lines=9> */
.L_x_100:
        /* <DEDUP_REMOVED lines=8> */
.L_x_77:
[----:B------:R-:W-:-:S04]  /*d870*/  LOP3.LUT P0, RZ, R6, 0x1f, RZ, 0xc0, !PT ;  /* 0x0000001f06ff7812 */ /* 0x000fc8000780c0ff */
[----:B------:R-:W-:-:S13]  /*d880*/  PLOP3.LUT P0, PT, P0, P2, PT, 0x2a, 0x0 ;  /* 0x000000000000781c */ /* 0x000fda0000704572 */
[----:B------:R-:W-:Y:S05]  /*d890*/  @P0 BRA `(.L_x_78) ;  /* 0x0000000000040947 */ /* 0x000fea0003800000 */
[----:B------:R-:W-:Y:S01]  /*d8a0*/  BPT.TRAP 0x1 ;  /* 0x000000040000795c */ /* 0x000fe20000300000 */
.L_x_78:
[C---:B------:R-:W-:Y:S01]  /*d8b0*/  IMAD R5, R0.reuse, 0x6000, R5 ;  /* 0x0000600000057824 */ /* 0x040fe200078e0205 */
[----:B------:R-:W-:Y:S01]  /*d8c0*/  R2UR UR25, R3 ;  /* 0x00000000031972ca */ /* 0x000fe200000e0000 */
[----:B------:R-:W-:Y:S01]  /*d8d0*/  ULDC.64 UR6, c[0x0][0x198] ;  /* 0x0000660000067ab9 */ /* 0x000fe20000000a00 */
[----:B------:R-:W-:Y:S01]  /*d8e0*/  UMOV UR27, URZ ;  /* 0x0000003f001b7c82 */ /* 0x000fe20008000000 */
[----:B------:R-:W-:Y:S01]  /*d8f0*/  UIADD3 UR6, UP0, UR6, 0x2f0, URZ ;  /* 0x000002f006067890 */ /* 0x000fe2000ff1e03f */
[----:B------:R-:W-:Y:S01]  /*d900*/  R2UR UR32, R5 ;  /* 0x00000000052072ca */ /* 0x000fe200000e0000 */
[----:B------:R-:W-:Y:S01]  /*d910*/  UMOV UR8, 0x0 ;  /* 0x0000000000087882 */ /* 0x000fe20000000000 */
[----:B------:R-:W-:Y:S01]  /*d920*/  UMOV UR9, 0x10000000 ;  /* 0x1000000000097882 */ /* 0x000fe20000000000 */
[----:B------:R-:W-:Y:S01]  /*d930*/  UIADD3.X UR7, URZ, UR7, URZ, UP0, !UPT ;  /* 0x000000073f077290 */ /* 0x000fe200087fe43f */
[----:B------:R-:W-:Y:S01]  /*d940*/  IADD3 R0, R0, 0x1, RZ ;  /* 0x0000000100007810 */ /* 0x000fe20007ffe0ff */
[----:B------:R-:W-:Y:S01]  /*d950*/  UMOV UR26, URZ ;  /* 0x0000003f001a7c82 */ /* 0x000fe20008000000 */
[----:B------:R-:W-:Y:S01]  /*d960*/  UMOV UR28, UR36 ;  /* 0x00000024001c7c82 */ /* 0x000fe20008000000 */
[----:B------:R-:W-:Y:S01]  /*d970*/  UMOV UR29, UR37 ;  /* 0x00000025001d7c82 */ /* 0x000fe20008000000 */
[----:B------:R-:W-:Y:S01]  /*d980*/  UMOV UR18, 0x10 ;  /* 0x0000001000127882 */ /* 0x000fe20000000000 */
[----:B------:R-:W-:Y:S01]  /*d990*/  UIADD3 UR25, UR25, 0x21000, URZ ;  /* 0x0002100019197890 */ /* 0x000fe2000fffe03f */
[----:B------:R-:W-:Y:S01]  /*d9a0*/  MOV R8, 0x1 ;  /* 0x0000000100087802 */ /* 0x000fe20000000f00 */
[----:B------:R-:W-:Y:S01]  /*d9b0*/  UMOV UR20, UR36 ;  /* 0x0000002400147c82 */ /* 0x000fe20008000000 */
[----:B------:R-:W-:Y:S01]  /*d9c0*/  UMOV UR21, UR37 ;  /* 0x0000002500157c82 */ /* 0x000fe20008000000 */
[----:B------:R-:W-:-:S02]  /*d9d0*/  UIADD3 UR24, UR32, 0x3000, URZ ;  /* 0x0000300020187890 */ /* 0x000fc4000fffe03f */
[----:B------:R-:W-:Y:S02]  /*d9e0*/  UIADD3 UR16, UR32, 0x5000, URZ ;  /* 0x0000500020107890 */ /* 0x000fe4000fffe03f */
[----:B------:R-:W-:Y:S01]  /*d9f0*/  UIADD3 UR32, UR32, 0x7000, URZ ;  /* 0x0000700020207890 */ /* 0x000fe2000fffe03f */
[----:B------:R-:W-:Y:S01]  /*da00*/  UMOV UR19, UR27 ;  /* 0x0000001b00137c82 */ /* 0x000fe20008000000 */
[----:B------:R-:W-:Y:S01]  /*da10*/  UMOV UR17, UR25 ;  /* 0x0000001900117c82 */ /* 0x000fe20008000000 */
[----:B------:R-:W-:Y:S01]  /*da20*/  UMOV UR34, 0x20 ;  /* 0x0000002000227882 */ /* 0x000fe20000000000 */
[----:B------:R-:W-:Y:S01]  /*da30*/  UMOV UR35, UR27 ;  /* 0x0000001b00237c82 */ /* 0x000fe20008000000 */
[----:B------:R1:W-:Y:S01]  /*da40*/  UTMALDG.4D [UR24], [UR6], desc[UR8] ;  /* 0x00000818060075b4 */ /* 0x0003e20008019000 */
[----:B------:R-:W-:Y:S01]  /*da50*/  UMOV UR33, UR25 ;  /* 0x0000001900217c82 */ /* 0x000fe20008000000 */
[----:B------:R1:W-:Y:S02]  /*da60*/  UTMALDG.4D [UR16], [UR6], desc[UR8] ;  /* 0x00000810060075b4 */ /* 0x0003e40008019000 */
[----:B------:R1:W-:Y:S02]  /*da70*/  UTMALDG.4D [UR32], [UR6], desc[UR8] ;  /* 0x00000820060075b4 */ /* 0x0003e40008019000 */
[----:B-1----:R-:W-:Y:S01]  /*da80*/  NOP ;  /* 0x0000000000007918 */ /* 0x002fe20000000000 */
.L_x_75:
[----:B------:R-:W-:Y:S05]  /*da90*/  BSYNC B0 ;  /* 0x0000000000007941 */ /* 0x000fea0003800000 */
.L_x_74:
[----:B------:R-:W-:-:S13]  /*daa0*/  ISETP.GE.AND P0, PT, R2, 0x101, PT ;  /* 0x000001010200780c */ /* 0x000fda0003f06270 */
[----:B------:R-:W-:Y:S05]  /*dab0*/  @!P0 EXIT ;  /* 0x000000000000894d */ /* 0x000fea0003800000 */
[----:B------:R-:W-:Y:S01]  /*dac0*/  IADD3 R2, R2, 0xff, RZ ;  /* 0x000000ff02027810 */ /* 0x000fe20007ffe0ff */
[----:B------:R-:W-:Y:S01]  /*dad0*/  BSSY B0, `(.L_x_79) ;  /* 0x0000077000007945 */ /* 0x000fe20003800000 */
[----:B------:R-:W-:Y:S02]  /*dae0*/  LOP3.LUT P0, RZ, R6, 0x1f, RZ, 0xc0, !PT ;  /* 0x0000001f06ff7812 */ /* 0x000fe4000780c0ff */
[----:B------:R-:W-:Y:S02]  /*daf0*/  SHF.R.S32.HI R3, RZ, 0x1f, R2 ;  /* 0x0000001fff037819 */ /* 0x000fe40000011402 */
[----:B------:R-:W-:Y:S02]  /*db00*/  PLOP3.LUT P0, PT, P0, P2, PT, 0x2a, 0x0 ;  /* 0x000000000000781c */ /* 0x000fe40000704572 */
[----:B------:R-:W-:Y:S02]  /*db10*/  LEA.HI R3, R3, R2, RZ, 0x8 ;  /* 0x0000000203037211 */ /* 0x000fe400078f40ff */
[----:B------:R-:W-:-:S02]  /*db20*/  MOV R2, UR4 ;  /* 0x0000000400027c02 */ /* 0x000fc40008000f00 */
[----:B------:R-:W-:Y:S02]  /*db30*/  SHF.R.S32.HI R3, RZ, 0x8, R3 ;  /* 0x00000008ff037819 */ /* 0x000fe40000011403 */
[----:B------:R-:W-:Y:S02]  /*db40*/  LOP3.LUT R2, R2, 0x2, RZ, 0xfc, !PT ;  /* 0x0000000202027812 */ /* 0x000fe400078efcff */
[----:B------:R-:W-:Y:S02]  /*db50*/  SHF.L.U32 R4, R3, 0x1, RZ ;  /* 0x0000000103047819 */ /* 0x000fe400000006ff */
[----:B------:R-:W-:-:S07]  /*db60*/  MOV R3, 0x1 ;  /* 0x0000000100037802 */ /* 0x000fce0000000f00 */
.L_x_90:
[----:B------:R-:W-:Y:S04]  /*db70*/  BSSY B1, `(.L_x_80) ;  /* 0x0000033000017945 */ /* 0x000fe80003800000 */
[----:B------:R-:W-:Y:S05]  /*db80*/  @!P3 BRA `(.L_x_81) ;  /* 0x0000000000c4b947 */ /* 0x000fea0003800000 */
[----:B------:R-:W1:Y:S01]  /*db90*/  S2R R6, SR_CgaCtaId ;  /* 0x0000000000067919 */ /* 0x000e620000008800 */
[----:B------:R-:W-:-:S04]  /*dba0*/  MOV R5, 0x400 ;  /* 0x0000040000057802 */ /* 0x000fc80000000f00 */
[----:B-1----:R-:W-:Y:S02]  /*dbb0*/  LEA R7, R6, R5, 0x18 ;  /* 0x0000000506077211 */ /* 0x002fe400078ec0ff */
[----:B------:R-:W-:Y:S02]  /*dbc0*/  SHF.L.U32 R5, R3, 0x1f, RZ ;  /* 0x0000001f03057819 */ /* 0x000fe400000006ff */
[----:B------:R-:W-:-:S04]  /*dbd0*/  LEA R6, R0, R7, 0x3 ;  /* 0x0000000700067211 */ /* 0x000fc800078e18ff */
[----:B------:R-:W1:Y:S02]  /*dbe0*/  SYNCS.PHASECHK.TRANS64.TRYWAIT P4, [R6+URZ+0x21028], R5 ;  /* 0x02102805060075a7 */ /* 0x000e64000808017f */
[----:B-1----:R-:W-:Y:S05]  /*dbf0*/  @!P4 BRA `(.L_x_82) ;  /* 0x000000080090c947 */ /* 0x002fea0003800000 */
.L_x_101:
[----:B-1----:R-:W-:-:S04]  /*dc00*/  @P2 MOV R5, 0x6000 ;  /* 0x0000600000052802 */ /* 0x002fc80000000f00 */
[----:B------:R1:W-:Y:S02]  /*dc10*/  @P2 SYNCS.ARRIVE.TRANS64 RZ, [R6+URZ+0x21000], R5 ;  /* 0x0210000506ff29a7 */ /* 0x0003e4000800003f */
[----:B-1----:R-:W-:-:S04]  /*dc20*/  PRMT R5, R2, 0x9910, RZ ;  /* 0x0000991002057816 */ /* 0x002fc800000000ff */
[----:B------:R-:W-:-:S13]  /*dc30*/  ISETP.NE.AND P4, PT, R5, 0x2, PT ;  /* 0x000000020500780c */ /* 0x000fda0003f85270 */
[----:B------:R-:W-:Y:S05]  /*dc40*/  @P4 BRA `(.L_x_83) ;  /* 0x0000000000044947 */ /* 0x000fea0003800000 */
[----:B------:R-:W-:Y:S01]  /*dc50*/  BPT.TRAP 0x1 ;  /* 0x000000040000795c */ /* 0x000fe20000300000 */
.L_x_83:
[----:B------:R-:W-:Y:S05]  /*dc60*/  @P0 BRA `(.L_x_84) ;  /* 0x0000000000040947 */ /* 0x000fea0003800000 */
[----:B------:R-:W-:Y:S01]  /*dc70*/  BPT.TRAP 0x1 ;  /* 0x000000040000795c */ /* 0x000fe20000300000 */
.L_x_84:
[----:B------:R-:W-:Y:S01]  /*dc80*/  IMAD R7, R0, 0x6000, R7 ;  /* 0x0000600000077824 */ /* 0x000fe200078e0207 */
[----:B------:R-:W-:Y:S01]  /*dc90*/  R2UR UR33, R6 ;  /* 0x00000000062172ca */ /* 0x000fe200000e0000 */
[----:B------:R-:W-:Y:S01]  /*dca0*/  ULDC.64 UR6, c[0x0][0x198] ;  /* 0x0000660000067ab9 */ /* 0x000fe20000000a00 */
[----:B------:R-:W-:Y:S01]  /*dcb0*/  R2UR UR35, R8 ;  /* 0x00000000082372ca */ /* 0x000fe200000e0000 */
[----:B------:R-:W-:Y:S01]  /*dcc0*/  UIADD3 UR6, UP0, UR6, 0x1f0, URZ ;  /* 0x000001f006067890 */ /* 0x000fe2000ff1e03f */
[----:B------:R-:W-:Y:S01]  /*dcd0*/  R2UR UR16, R7 ;  /* 0x00000000071072ca */ /* 0x000fe200000e0000 */
[----:B------:R-:W-:Y:S01]  /*dce0*/  UMOV UR8, 0x0 ;  /* 0x0000000000087882 */ /* 0x000fe20000000000 */
[----:B------:R-:W-:Y:S01]  /*dcf0*/  UMOV UR9, 0x10000000 ;  /* 0x1000000000097882 */ /* 0x000fe20000000000 */
[----:B------:R-:W-:Y:S01]  /*dd00*/  UIADD3.X UR7, URZ, UR7, URZ, UP0, !UPT ;  /* 0x000000073f077290 */ /* 0x000fe200087fe43f */
[----:B------:R-:W-:Y:S01]  /*dd10*/  IADD3 R5, R0, 0x1, RZ ;  /* 0x0000000100057810 */ /* 0x000fe20007ffe0ff */
[----:B------:R-:W-:Y:S01]  /*dd20*/  UMOV UR34, URZ ;  /* 0x0000003f00227c82 */ /* 0x000fe20008000000 */
[----:B------:R-:W-:Y:S01]  /*dd30*/  UMOV UR26, 0x10 ;  /* 0x00000010001a7882 */ /* 0x000fe20000000000 */
[----:B------:R-:W-:Y:S01]  /*dd40*/  UMOV UR28, UR36 ;  /* 0x00000024001c7c82 */ /* 0x000fe20008000000 */
[----:B------:R-:W-:Y:S01]  /*dd50*/  UMOV UR29, UR37 ;  /* 0x00000025001d7c82 */ /* 0x000fe20008000000 */
[----:B------:R-:W-:Y:S01]  /*dd60*/  UIADD3 UR33, UR33, 0x21000, URZ ;  /* 0x0002100021217890 */ /* 0x000fe2000fffe03f */
[----:B------:R-:W-:Y:S01]  /*dd70*/  ISETP.NE.AND P4, PT, R5, 0x5, PT ;  /* 0x000000050500780c */ /* 0x000fe20003f85270 */
[----:B------:R-:W-:-:S02]  /*dd80*/  USHF.L.U32 UR35, UR35, 0x8, URZ ;  /* 0x0000000823237899 */ /* 0x000fc4000800063f */
[----:B------:R-:W-:Y:S01]  /*dd90*/  UIADD3 UR32, UR16, 0x3000, URZ ;  /* 0x0000300010207890 */ /* 0x000fe2000fffe03f */
[----:B------:R-:W-:Y:S01]  /*dda0*/  SEL R0, RZ, 0x1, P4 ;  /* 0x00000001ff007807 */ /* 0x000fe20002000000 */
[----:B------:R-:W-:Y:S02]  /*ddb0*/  UIADD3 UR24, UR16, 0x5000, URZ ;  /* 0x0000500010187890 */ /* 0x000fe4000fffe03f */
[----:B------:R-:W-:Y:S01]  /*ddc0*/  UIADD3 UR16, UR16, 0x7000, URZ ;  /* 0x0000700010107890 */ /* 0x000fe2000fffe03f */
[----:B------:R-:W-:Y:S01]  /*ddd0*/  LOP3.LUT R3, R3, R0, RZ, 0x3c, !PT ;  /* 0x0000000003037212 */ /* 0x000fe200078e3cff */
[----:B------:R-:W-:Y:S01]  /*dde0*/  UMOV UR25, UR33 ;  /* 0x0000002100197c82 */ /* 0x000fe20008000000 */
[----:B------:R-:W-:Y:S01]  /*ddf0*/  UMOV UR27, UR35 ;  /* 0x00000023001b7c82 */ /* 0x000fe20008000000 */
[----:B------:R-:W-:Y:S01]  /*de00*/  UMOV UR18, 0x20 ;  /* 0x0000002000127882 */ /* 0x000fe20000000000 */
[----:B------:R-:W-:Y:S01]  /*de10*/  UMOV UR20, UR36 ;  /* 0x0000002400147c82 */ /* 0x000fe20008000000 */
[----:B------:R-:W-:Y:S01]  /*de20*/  UMOV UR21, UR37 ;  /* 0x0000002500157c82 */ /* 0x000fe20008000000 */
[----:B------:R-:W-:Y:S01]  /*de30*/  UMOV UR17, UR33 ;  /* 0x0000002100117c82 */ /* 0x000fe20008000000 */
[----:B------:R-:W-:Y:S01]  /*de40*/  UMOV UR19, UR35 ;  /* 0x0000002300137c82 */ /* 0x000fe20008000000 */
[----:B------:R1:W-:Y:S01]  /*de50*/  UTMALDG.4D [UR32], [UR6], desc[UR8] ;  /* 0x00000820060075b4 */ /* 0x0003e20008019000 */
[----:B------:R-:W-:Y:S01]  /*de60*/  SEL R0, R5, RZ, P4 ;  /* 0x000000ff05007207 */ /* 0x000fe20002000000 */
[----:B------:R1:W-:Y:S01]  /*de70*/  UTMALDG.4D [UR24], [UR6], desc[UR8] ;  /* 0x00000818060075b4 */ /* 0x0003e20008019000 */
[----:B------:R1:W-:Y:S02]  /*de80*/  UTMALDG.4D [UR16], [UR6], desc[UR8] ;  /* 0x00000810060075b4 */ /* 0x0003e40008019000 */
[----:B-1----:R-:W-:-:S03]  /*de90*/  NOP ;  /* 0x0000000000007918 */ /* 0x002fc60000000000 */
.L_x_81:
[----:B------:R-:W-:Y:S05]  /*dea0*/  BSYNC B1 ;  /* 0x0000000000017941 */ /* 0x000fea0003800000 */
.L_x_80:
[----:B------:R-:W-:Y:S01]  /*deb0*/  ISETP.LT.OR P4, PT, R4, 0x4, !P3 ;  /* 0x000000040400780c */ /* 0x000fe20005f81670 */
[----:B------:R-:W-:-:S12]  /*dec0*/  BSSY B1, `(.L_x_85) ;  /* 0x0000034000017945 */ /* 0x000fd80003800000 */
[----:B------:R-:W-:Y:S05]  /*ded0*/  @P4 BRA `(.L_x_86) ;  /* 0x0000000000c84947 */ /* 0x000fea0003800000 */
[----:B------:R-:W1:Y:S01]  /*dee0*/  S2R R6, SR_CgaCtaId ;  /* 0x0000000000067919 */ /* 0x000e620000008800 */
[----:B------:R-:W-:Y:S02]  /*def0*/  MOV R5, 0x400 ;  /* 0x0000040000057802 */ /* 0x000fe40000000f00 */
[----:B------:R-:W-:Y:S02]  /*df00*/  SHF.L.U32 R7, R3, 0x1f, RZ ;  /* 0x0000001f03077819 */ /* 0x000fe400000006ff */
[----:B-1----:R-:W-:-:S04]  /*df10*/  LEA R5, R6, R5, 0x18 ;  /* 0x0000000506057211 */ /* 0x002fc800078ec0ff */
[----:B------:R-:W-:-:S04]  /*df20*/  LEA R6, R0, R5, 0x3 ;  /* 0x0000000500067211 */ /* 0x000fc800078e18ff */
[----:B------:R-:W1:Y:S02]  /*df30*/  SYNCS.PHASECHK.TRANS64.TRYWAIT P4, [R6+URZ+0x21028], R7 ;  /* 0x02102807060075a7 */ /* 0x000e64000808017f */
[----:B-1----:R-:W-:Y:S05]  /*df40*/  @!P4 BRA `(.L_x_87) ;  /* 0x0000000400d0c947 */ /* 0x002fea0003800000 */
.L_x_102:
[----:B-1----:R-:W-:-:S04]  /*df50*/  @P1 MOV R7, 0x6000 ;  /* 0x0000600000071802 */ /* 0x002fc80000000f00 */
[----:B------:R1:W-:Y:S02]  /*df60*/  @P1 SYNCS.ARRIVE.TRANS64 RZ, [R6+URZ+0x21000], R7 ;  /* 0x0210000706ff19a7 */ /* 0x0003e4000800003f */
[----:B-1----:R-:W-:-:S04]  /*df70*/  PRMT R7, R2, 0x9910, RZ ;  /* 0x0000991002077816 */ /* 0x002fc800000000ff */
[----:B------:R-:W-:-:S13]  /*df80*/  ISETP.NE.AND P4, PT, R7, 0x2, PT ;  /* 0x000000020700780c */ /* 0x000fda0003f85270 */
[----:B------:R-:W-:Y:S05]  /*df90*/  @P4 BRA `(.L_x_88) ;  /* 0x0000000000044947 */ /* 0x000fea0003800000 */
[----:B------:R-:W-:Y:S01]  /*dfa0*/  BPT.TRAP 0x1 ;  /* 0x000000040000795c */ /* 0x000fe20000300000 */
.L_x_88:
[----:B------:R-:W-:Y:S05]  /*dfb0*/  @P0 BRA `(.L_x_89) ;  /* 0x0000000000040947 */ /* 0x000fea0003800000 */
[----:B------:R-:W-:Y:S01]  /*dfc0*/  BPT.TRAP 0x1 ;  /* 0x000000040000795c */ /* 0x000fe20000300000 */
.L_x_89:
        /* <DEDUP_REMOVED lines=16> */
[----:B------:R-:W-:Y:S01]  /*e0d0*/  USHF.L.U32 UR35, UR35, 0x8, URZ ;  /* 0x0000000823237899 */ /* 0x000fe2000800063f */
[----:B------:R-:W-:Y:S01]  /*e0e0*/  IADD3 R8, R8, 0x1, RZ ;  /* 0x0000000108087810 */ /* 0x000fe20007ffe0ff */
[----:B------:R-:W-:Y:S01]  /*e0f0*/  UIADD3 UR32, UR16, 0x3000, URZ ;  /* 0x0000300010207890 */ /* 0x000fe2000fffe03f */
[----:B------:R-:W-:Y:S01]  /*e100*/  SEL R6, RZ, 0x1, P4 ;  /* 0x00000001ff067807 */ /* 0x000fe20002000000 */
[----:B------:R-:W-:Y:S01]  /*e110*/  UIADD3 UR24, UR16, 0x5000, URZ ;  /* 0x0000500010187890 */ /* 0x000fe2000fffe03f */
[----:B------:R-:W-:Y:S01]  /*e120*/  SEL R0, R0, RZ, P4 ;  /* 0x000000ff00007207 */ /* 0x000fe20002000000 */
        /* <DEDUP_REMOVED lines=13> */
.L_x_86:
[----:B------:R-:W-:Y:S05]  /*e200*/  BSYNC B1 ;  /* 0x0000000000017941 */ /* 0x000fea0003800000 */
.L_x_85:
[C---:B------:R-:W-:Y:S02]  /*e210*/  ISETP.GT.AND P4, PT, R4.reuse, 0x4, PT ;  /* 0x000000040400780c */ /* 0x040fe40003f84270 */
[----:B------:R-:W-:-:S11]  /*e220*/  IADD3 R4, R4, -0x2, RZ ;  /* 0xfffffffe04047810 */ /* 0x000fd60007ffe0ff */
[----:B------:R-:W-:Y:S05]  /*e230*/  @P4 BRA `(.L_x_90) ;  /* 0xfffffff8004c4947 */ /* 0x000fea000383ffff */
[----:B------:R-:W-:Y:S05]  /*e240*/  BSYNC B0 ;  /* 0x0000000000007941 */ /* 0x000fea0003800000 */
.L_x_79:
[----:B------:R-:W-:Y:S05]  /*e250*/  EXIT ;  /* 0x000000000000794d */ /* 0x000fea0003800000 */
.L_x_15:
[----:B--2---:R-:W-:-:S04]  /*e260*/  MOV R3, UR4 ;  /* 0x0000000400037c02 */ /* 0x004fc80008000f00 */
[----:B------:R2:W3:Y:S03]  /*e270*/  SYNCS.PHASECHK.TRANS64.TRYWAIT P1, [R3+URZ+0x21050], R0 ;  /* 0x02105000030075a7 */ /* 0x0004e6000802017f */
[----:B---3--:R-:W-:Y:S05]  /*e280*/  @!P1 NANOSLEEP.SYNCS 0x989680 ;  /* 0x009896800000995d */ /* 0x008fea0003900000 */
[----:B------:R-:W3:Y:S02]  /*e290*/  @!P1 SYNCS.PHASECHK.TRANS64 P1, [R3+URZ+0x21050], R0 ;  /* 0x02105000030095a7 */ /* 0x000ee4000802007f */
[----:B---3--:R-:W-:Y:S05]  /*e2a0*/  @!P1 BRA `(.L_x_15) ;  /* 0xfffffffc00ec9947 */ /* 0x008fea000383ffff */
[----:B------:R-:W-:Y:S05]  /*e2b0*/  BRA `(.L_x_91) ;  /* 0xffffff2800a47947 */ /* 0x000fea000383ffff */
.L_x_17:
[----:B--2---:R-:W-:-:S04]  /*e2c0*/  MOV R0, UR36 ;  /* 0x0000002400007c02 */ /* 0x004fc80008000f00 */
[----:B------:R2:W3:Y:S03]  /*e2d0*/  SYNCS.PHASECHK.TRANS64.TRYWAIT P1, [R0+URZ+0x21000], R5 ;  /* 0x02100005000075a7 */ /* 0x0004e6000802017f */
[----:B---3--:R-:W-:Y:S05]  /*e2e0*/  @!P1 NANOSLEEP.SYNCS 0x989680 ;  /* 0x009896800000995d */ /* 0x008fea0003900000 */
[----:B------:R-:W3:Y:S02]  /*e2f0*/  @!P1 SYNCS.PHASECHK.TRANS64 P1, [R0+URZ+0x21000], R5 ;  /* 0x02100005000095a7 */ /* 0x000ee4000802007f */
[----:B---3--:R-:W-:Y:S05]  /*e300*/  @!P1 BRA `(.L_x_17) ;  /* 0xfffffffc00ec9947 */ /* 0x008fea000383ffff */
[----:B------:R-:W-:Y:S05]  /*e310*/  BRA `(.L_x_92) ;  /* 0xffffff2800a87947 */ /* 0x000fea000383ffff */
.L_x_18:
[----:B--2---:R-:W-:-:S04]  /*e320*/  MOV R3, UR10 ;  /* 0x0000000a00037c02 */ /* 0x004fc80008000f00 */
[----:B------:R2:W3:Y:S03]  /*e330*/  SYNCS.PHASECHK.TRANS64.TRYWAIT P1, [R3+URZ], R0 ;  /* 0x00000000030075a7 */ /* 0x0004e6000802017f */
[----:B---3--:R-:W-:Y:S05]  /*e340*/  @!P1 NANOSLEEP.SYNCS 0x989680 ;  /* 0x009896800000995d */ /* 0x008fea0003900000 */
[----:B------:R-:W3:Y:S02]  /*e350*/  @!P1 SYNCS.PHASECHK.TRANS64 P1, [R3+URZ], R0 ;  /* 0x00000000030095a7 */ /* 0x000ee4000802007f */
[----:B---3--:R-:W-:Y:S05]  /*e360*/  @!P1 BRA `(.L_x_18) ;  /* 0xfffffffc00ec9947 */ /* 0x008fea000383ffff */
[----:B------:R-:W-:Y:S05]  /*e370*/  BRA `(.L_x_93) ;  /* 0xffffff2800ac7947 */ /* 0x000fea000383ffff */
.L_x_20:
[----:B-1----:R-:W-:-:S04]  /*e380*/  MOV R6, UR36 ;  /* 0x0000002400067c02 */ /* 0x002fc80008000f00 */
[----:B------:R1:W2:Y:S03]  /*e390*/  SYNCS.PHASECHK.TRANS64.TRYWAIT P1, [R6+URZ+0x21008], R5 ;  /* 0x02100805060075a7 */ /* 0x0002a6000802017f */
[----:B--2---:R-:W-:Y:S05]  /*e3a0*/  @!P1 NANOSLEEP.SYNCS 0x989680 ;  /* 0x009896800000995d */ /* 0x004fea0003900000 */
[----:B------:R-:W2:Y:S02]  /*e3b0*/  @!P1 SYNCS.PHASECHK.TRANS64 P1, [R6+URZ+0x21008], R5 ;  /* 0x02100805060095a7 */ /* 0x000ea4000802007f */
[----:B--2---:R-:W-:Y:S05]  /*e3c0*/  @!P1 BRA `(.L_x_20) ;  /* 0xfffffffc00ec9947 */ /* 0x004fea000383ffff */
[----:B------:R-:W-:Y:S05]  /*e3d0*/  BRA `(.L_x_94) ;  /* 0xffffff7000587947 */ /* 0x000fea000383ffff */
.L_x_25:
[----:B-1----:R-:W-:-:S04]  /*e3e0*/  MOV R11, UR6 ;  /* 0x00000006000b7c02 */ /* 0x002fc80008000f00 */
[----:B------:R1:W2:Y:S03]  /*e3f0*/  SYNCS.PHASECHK.TRANS64.TRYWAIT P2, [R11+URZ+0x21000], R0 ;  /* 0x021000000b0075a7 */ /* 0x0002a6000804017f */
[----:B--2---:R-:W-:Y:S05]  /*e400*/  @!P2 NANOSLEEP.SYNCS 0x989680 ;  /* 0x009896800000a95d */ /* 0x004fea0003900000 */
[----:B------:R-:W2:Y:S02]  /*e410*/  @!P2 SYNCS.PHASECHK.TRANS64 P2, [R11+URZ+0x21000], R0 ;  /* 0x021000000b00a5a7 */ /* 0x000ea4000804007f */
[----:B--2---:R-:W-:Y:S05]  /*e420*/  @!P2 BRA `(.L_x_25) ;  /* 0xfffffffc00eca947 */ /* 0x004fea000383ffff */
[----:B------:R-:W-:Y:S05]  /*e430*/  BRA `(.L_x_95) ;  /* 0xffffff8000847947 */ /* 0x000fea000383ffff */
.L_x_29:
[----:B-1----:R-:W-:-:S04]  /*e440*/  MOV R8, UR7 ;  /* 0x0000000700087c02 */ /* 0x002fc80008000f00 */
[----:B------:R1:W2:Y:S03]  /*e450*/  SYNCS.PHASECHK.TRANS64.TRYWAIT P2, [R8+URZ+0x21000], R11 ;  /* 0x0210000b080075a7 */ /* 0x0002a6000804017f */
[----:B--2---:R-:W-:Y:S05]  /*e460*/  @!P2 NANOSLEEP.SYNCS 0x989680 ;  /* 0x009896800000a95d */ /* 0x004fea0003900000 */
[----:B------:R-:W2:Y:S02]  /*e470*/  @!P2 SYNCS.PHASECHK.TRANS64 P2, [R8+URZ+0x21000], R11 ;  /* 0x0210000b0800a5a7 */ /* 0x000ea4000804007f */
[----:B--2---:R-:W-:Y:S05]  /*e480*/  @!P2 BRA `(.L_x_29) ;  /* 0xfffffffc00eca947 */ /* 0x004fea000383ffff */
[----:B------:R-:W-:Y:S05]  /*e490*/  BRA `(.L_x_28) ;  /* 0xffffffc000ac7947 */ /* 0x000fea000383ffff */
.L_x_45:
[----:B-1----:R-:W-:-:S04]  /*e4a0*/  MOV R3, UR4 ;  /* 0x0000000400037c02 */ /* 0x002fc80008000f00 */
[----:B------:R1:W2:Y:S03]  /*e4b0*/  SYNCS.PHASECHK.TRANS64.TRYWAIT P0, [R3+URZ+0x21098], R0 ;  /* 0x02109800030075a7 */ /* 0x0002a6000800017f */
[----:B--2---:R-:W-:Y:S05]  /*e4c0*/  @!P0 NANOSLEEP.SYNCS 0x989680 ;  /* 0x009896800000895d */ /* 0x004fea0003900000 */
[----:B------:R-:W2:Y:S02]  /*e4d0*/  @!P0 SYNCS.PHASECHK.TRANS64 P0, [R3+URZ+0x21098], R0 ;  /* 0x02109800030085a7 */ /* 0x000ea4000800007f */
[----:B--2---:R-:W-:Y:S05]  /*e4e0*/  @!P0 BRA `(.L_x_45) ;  /* 0xfffffffc00ec8947 */ /* 0x004fea000383ffff */
[----:B------:R-:W-:Y:S05]  /*e4f0*/  BRA `(.L_x_96) ;  /* 0xffffffd800847947 */ /* 0x000fea000383ffff */
.L_x_61:
[----:B--2---:R2:W4:Y:S02]  /*e500*/  SYNCS.PHASECHK.TRANS64.TRYWAIT P0, [R3+URZ+0x21060], R2 ;  /* 0x02106002030075a7 */ /* 0x004524000800017f */
[----:B----4-:R-:W-:Y:S05]  /*e510*/  @!P0 NANOSLEEP.SYNCS 0x989680 ;  /* 0x009896800000895d */ /* 0x010fea0003900000 */
[----:B------:R-:W4:Y:S02]  /*e520*/  @!P0 SYNCS.PHASECHK.TRANS64 P0, [R3+URZ+0x21060], R2 ;  /* 0x02106002030085a7 */ /* 0x000f24000800007f */
[----:B----4-:R-:W-:Y:S05]  /*e530*/  @!P0 BRA `(.L_x_61) ;  /* 0xfffffffc00f08947 */ /* 0x010fea000383ffff */
[----:B------:R-:W-:Y:S05]  /*e540*/  BRA `(.L_x_97) ;  /* 0xffffffe800447947 */ /* 0x000fea000383ffff */
.L_x_66:
[----:B-1----:R1:W2:Y:S02]  /*e550*/  SYNCS.PHASECHK.TRANS64.TRYWAIT P0, [R5+URZ+0x21028], R0 ;  /* 0x02102800050075a7 */ /* 0x0022a4000800017f */
[----:B--2---:R-:W-:Y:S05]  /*e560*/  @!P0 NANOSLEEP.SYNCS 0x989680 ;  /* 0x009896800000895d */ /* 0x004fea0003900000 */
[----:B------:R-:W2:Y:S02]  /*e570*/  @!P0 SYNCS.PHASECHK.TRANS64 P0, [R5+URZ+0x21028], R0 ;  /* 0x02102800050085a7 */ /* 0x000ea4000800007f */
[----:B--2---:R-:W-:Y:S05]  /*e580*/  @!P0 BRA `(.L_x_66) ;  /* 0xfffffffc00f08947 */ /* 0x004fea000383ffff */
[----:B------:R-:W-:Y:S05]  /*e590*/  BRA `(.L_x_98) ;  /* 0xffffffe800f87947 */ /* 0x000fea000383ffff */
.L_x_71:
[----:B-1----:R1:W2:Y:S02]  /*e5a0*/  SYNCS.PHASECHK.TRANS64.TRYWAIT P0, [R4+URZ+0x21060], R5 ;  /* 0x02106005040075a7 */ /* 0x0022a4000800017f */
[----:B--2---:R-:W-:Y:S05]  /*e5b0*/  @!P0 NANOSLEEP.SYNCS 0x989680 ;  /* 0x009896800000895d */ /* 0x004fea0003900000 */
[----:B------:R-:W2:Y:S02]  /*e5c0*/  @!P0 SYNCS.PHASECHK.TRANS64 P0, [R4+URZ+0x21060], R5 ;  /* 0x02106005040085a7 */ /* 0x000ea4000800007f */
[----:B--2---:R-:W-:Y:S05]  /*e5d0*/  @!P0 BRA `(.L_x_71) ;  /* 0xfffffffc00f08947 */ /* 0x004fea000383ffff */
[----:B------:R-:W-:Y:S05]  /*e5e0*/  BRA `(.L_x_99) ;  /* 0xffffffec00ac7947 */ /* 0x000fea000383ffff */
.L_x_76:
[----:B-1----:R1:W2:Y:S02]  /*e5f0*/  SYNCS.PHASECHK.TRANS64.TRYWAIT P0, [R3+URZ+0x21028], R4 ;  /* 0x02102804030075a7 */ /* 0x0022a4000800017f */
[----:B--2---:R-:W-:Y:S05]  /*e600*/  @!P0 NANOSLEEP.SYNCS 0x989680 ;  /* 0x009896800000895d */ /* 0x004fea0003900000 */
[----:B------:R-:W2:Y:S02]  /*e610*/  @!P0 SYNCS.PHASECHK.TRANS64 P0, [R3+URZ+0x21028], R4 ;  /* 0x02102804030085a7 */ /* 0x000ea4000800007f */
[----:B--2---:R-:W-:Y:S05]  /*e620*/  @!P0 BRA `(.L_x_76) ;  /* 0xfffffffc00f08947 */ /* 0x004fea000383ffff */
[----:B------:R-:W-:Y:S05]  /*e630*/  BRA `(.L_x_100) ;  /* 0xfffffff0006c7947 */ /* 0x000fea000383ffff */
.L_x_82:
[----:B-1----:R1:W2:Y:S02]  /*e640*/  SYNCS.PHASECHK.TRANS64.TRYWAIT P4, [R6+URZ+0x21028], R5 ;  /* 0x02102805060075a7 */ /* 0x0022a4000808017f */
[----:B--2---:R-:W-:Y:S05]  /*e650*/  @!P4 NANOSLEEP.SYNCS 0x989680 ;  /* 0x009896800000c95d */ /* 0x004fea0003900000 */
[----:B------:R-:W2:Y:S02]  /*e660*/  @!P4 SYNCS.PHASECHK.TRANS64 P4, [R6+URZ+0x21028], R5 ;  /* 0x021028050600c5a7 */ /* 0x000ea4000808007f */
[----:B--2---:R-:W-:Y:S05]  /*e670*/  @!P4 BRA `(.L_x_82) ;  /* 0xfffffffc00f0c947 */ /* 0x004fea000383ffff */
[----:B------:R-:W-:Y:S05]  /*e680*/  BRA `(.L_x_101) ;  /* 0xfffffff4005c7947 */ /* 0x000fea000383ffff */
.L_x_87:
[----:B-1----:R1:W2:Y:S02]  /*e690*/  SYNCS.PHASECHK.TRANS64.TRYWAIT P4, [R6+URZ+0x21028], R7 ;  /* 0x02102807060075a7 */ /* 0x0022a4000808017f */
[----:B--2---:R-:W-:Y:S05]  /*e6a0*/  @!P4 NANOSLEEP.SYNCS 0x989680 ;  /* 0x009896800000c95d */ /* 0x004fea0003900000 */
[----:B------:R-:W2:Y:S02]  /*e6b0*/  @!P4 SYNCS.PHASECHK.TRANS64 P4, [R6+URZ+0x21028], R7 ;  /* 0x021028070600c5a7 */ /* 0x000ea4000808007f */
[----:B--2---:R-:W-:Y:S05]  /*e6c0*/  @!P4 BRA `(.L_x_87) ;  /* 0xfffffffc00f0c947 */ /* 0x004fea000383ffff */
[----:B------:R-:W-:Y:S05]  /*e6d0*/  BRA `(.L_x_102) ;  /* 0xfffffff8001c7947 */ /* 0x000fea000383ffff */
        .weak           $__internal_0_$__cuda_sm20_rcp_rn_f32_slowpath
        .type           $__internal_0_$__cuda_sm20_rcp_rn_f32_slowpath,@function
        .size           $__internal_0_$__cuda_sm20_rcp_rn_f32_slowpath,(.L_x_108 - $__internal_0_$__cuda_sm20_rcp_rn_f32_slowpath)
$__internal_0_$__cuda_sm20_rcp_rn_f32_slowpath:
[----:B------:R-:W-:Y:S01]  /*e6e0*/  SHF.L.U32 R2, R3, 0x1, RZ ;  /* 0x0000000103027819 */ /* 0x000fe200000006ff */
[----:B------:R-:W-:Y:S03]  /*e6f0*/  BSSY B2, `(.L_x_103) ;  /* 0x0000030000027945 */ /* 0x000fe60003800000 */
[----:B------:R-:W-:-:S04]  /*e700*/  SHF.R.U32.HI R16, RZ, 0x18, R2 ;  /* 0x00000018ff107819 */ /* 0x000fc80000011602 */
[----:B------:R-:W-:-:S13]  /*e710*/  ISETP.NE.U32.AND P0, PT, R16, RZ, PT ;  /* 0x000000ff1000720c */ /* 0x000fda0003f05070 */
[----:B------:R-:W-:Y:S05]  /*e720*/  @P0 BRA `(.L_x_104) ;  /* 0x0000000000280947 */ /* 0x000fea0003800000 */
[----:B------:R-:W-:-:S04]  /*e730*/  SHF.L.U32 R2, R3, 0x1, RZ ;  /* 0x0000000103027819 */ /* 0x000fc800000006ff */
[----:B------:R-:W-:-:S13]  /*e740*/  ISETP.NE.AND P0, PT, R2, RZ, PT ;  /* 0x000000ff0200720c */ /* 0x000fda0003f05270 */
[----:B------:R-:W-:Y:S01]  /*e750*/  @P0 FFMA R10, R3, 1.84467440737095516160e+19, RZ ;  /* 0x5f800000030a0823 */ /* 0x000fe200000000ff */
[----:B------:R-:W-:Y:S08]  /*e760*/  @!P0 MUFU.RCP R6, R3 ;  /* 0x0000000300068308 */ /* 0x000ff00000001000 */
[----:B------:R-:W1:Y:S02]  /*e770*/  @P0 MUFU.RCP R13, R10 ;  /* 0x0000000a000d0308 */ /* 0x000e640000001000 */
[----:B-1----:R-:W-:-:S04]  /*e780*/  @P0 FFMA R2, R10, R13, -1 ;  /* 0xbf8000000a020423 */ /* 0x002fc8000000000d */
[----:B------:R-:W-:-:S04]  /*e790*/  @P0 FADD.FTZ R2, -R2, -RZ ;  /* 0x800000ff02020221 */ /* 0x000fc80000010100 */
[----:B------:R-:W-:-:S04]  /*e7a0*/  @P0 FFMA R2, R13, R2, R13 ;  /* 0x000000020d020223 */ /* 0x000fc8000000000d */
[----:B------:R-:W-:Y:S01]  /*e7b0*/  @P0 FFMA R6, R2, 1.84467440737095516160e+19, RZ ;  /* 0x5f80000002060823 */ /* 0x000fe200000000ff */
[----:B------:R-:W-:Y:S06]  /*e7c0*/  BRA `(.L_x_105) ;  /* 0x0000000000887947 */ /* 0x000fec0003800000 */
.L_x_104:
[----:B------:R-:W-:-:S04]  /*e7d0*/  IADD3 R18, R16, -0xfd, RZ ;  /* 0xffffff0310127810 */ /* 0x000fc80007ffe0ff */
[----:B------:R-:W-:-:S13]  /*e7e0*/  ISETP.GT.U32.AND P0, PT, R18, 0x1, PT ;  /* 0x000000011200780c */ /* 0x000fda0003f04070 */
[----:B------:R-:W-:Y:S05]  /*e7f0*/  @P0 BRA `(.L_x_106) ;  /* 0x0000000000780947 */ /* 0x000fea0003800000 */
[----:B------:R-:W-:Y:S02]  /*e800*/  LOP3.LUT R2, R3, 0x7fffff, RZ, 0xc0, !PT ;  /* 0x007fffff03027812 */ /* 0x000fe400078ec0ff */
[----:B------:R-:W-:Y:S02]  /*e810*/  MOV R15, 0x3 ;  /* 0x00000003000f7802 */ /* 0x000fe40000000f00 */
[----:B------:R-:W-:Y:S02]  /*e820*/  LOP3.LUT R2, R2, 0x3f800000, RZ, 0xfc, !PT ;  /* 0x3f80000002027812 */ /* 0x000fe400078efcff */
[----:B------:R-:W-:Y:S02]  /*e830*/  SHF.L.U32 R15, R15, R18, RZ ;  /* 0x000000120f0f7219 */ /* 0x000fe400000006ff */
[----:B------:R-:W1:Y:S02]  /*e840*/  MUFU.RCP R13, R2 ;  /* 0x00000002000d7308 */ /* 0x000e640000001000 */
[----:B-1----:R-:W-:-:S04]  /*e850*/  FFMA R6, R2, R13, -1 ;  /* 0xbf80000002067423 */ /* 0x002fc8000000000d */
[----:B------:R-:W-:-:S04]  /*e860*/  FADD.FTZ R6, -R6, -RZ ;  /* 0x800000ff06067221 */ /* 0x000fc80000010100 */
[CCC-:B------:R-:W-:Y:S01]  /*e870*/  FFMA.RM R10, R13.reuse, R6.reuse, R13.reuse ;  /* 0x000000060d0a7223 */ /* 0x1c0fe2000000400d */
[----:B------:R-:W-:-:S04]  /*e880*/  FFMA.RP R13, R13, R6, R13 ;  /* 0x000000060d0d7223 */ /* 0x000fc8000000800d */
[C---:B------:R-:W-:Y:S02]  /*e890*/  LOP3.LUT R6, R10.reuse, 0x7fffff, RZ, 0xc0, !PT ;  /* 0x007fffff0a067812 */ /* 0x040fe400078ec0ff */
[----:B------:R-:W-:Y:S02]  /*e8a0*/  FSETP.NEU.FTZ.AND P0, PT, R10, R13, PT ;  /* 0x0000000d0a00720b */ /* 0x000fe40003f1d000 */
[----:B------:R-:W-:Y:S02]  /*e8b0*/  LOP3.LUT R6, R6, 0x800000, RZ, 0xfc, !PT ;  /* 0x0080000006067812 */ /* 0x000fe400078efcff */
[----:B------:R-:W-:Y:S02]  /*e8c0*/  SEL R10, RZ, 0xffffffff, !P0 ;  /* 0xffffffffff0a7807 */ /* 0x000fe40004000000 */
[----:B------:R-:W-:Y:S02]  /*e8d0*/  LOP3.LUT R15, R15, R6, RZ, 0xc0, !PT ;  /* 0x000000060f0f7212 */ /* 0x000fe400078ec0ff */
[----:B------:R-:W-:-:S02]  /*e8e0*/  IADD3 R13, -R10, RZ, RZ ;  /* 0x000000ff0a0d7210 */ /* 0x000fc40007ffe1ff */
[-C--:B------:R-:W-:Y:S02]  /*e8f0*/  SHF.R.U32.HI R15, RZ, R18.reuse, R15 ;  /* 0x00000012ff0f7219 */ /* 0x080fe4000001160f */
[----:B------:R-:W-:Y:S02]  /*e900*/  LOP3.LUT P1, RZ, R13, R18, R6, 0xf8, !PT ;  /* 0x000000120dff7212 */ /* 0x000fe4000782f806 */
[C---:B------:R-:W-:Y:S02]  /*e910*/  LOP3.LUT P0, RZ, R15.reuse, 0x1, RZ, 0xc0, !PT ;  /* 0x000000010fff7812 */ /* 0x040fe4000780c0ff */
[----:B------:R-:W-:Y:S02]  /*e920*/  LOP3.LUT P2, RZ, R15, 0x2, RZ, 0xc0, !PT ;  /* 0x000000020fff7812 */ /* 0x000fe4000784c0ff */
[----:B------:R-:W-:Y:S02]  /*e930*/  IADD3 R13, R16, -0xfc, RZ ;  /* 0xffffff04100d7810 */ /* 0x000fe40007ffe0ff */
[----:B------:R-:W-:-:S02]  /*e940*/  PLOP3.LUT P0, PT, P0, P1, P2, 0xe0, 0x0 ;  /* 0x000000000000781c */ /* 0x000fc40000703c20 */
[----:B------:R-:W-:Y:S02]  /*e950*/  LOP3.LUT P1, RZ, R3, 0x7fffff, RZ, 0xc0, !PT ;  /* 0x007fffff03ff7812 */ /* 0x000fe4000782c0ff */
[----:B------:R-:W-:Y:S02]  /*e960*/  SEL R2, RZ, 0x1, !P0 ;  /* 0x00000001ff027807 */ /* 0x000fe40004000000 */
[----:B------:R-:W-:Y:S02]  /*e970*/  SHF.R.U32.HI R6, RZ, R13, R6 ;  /* 0x0000000dff067219 */ /* 0x000fe40000011606 */
[----:B------:R-:W-:-:S04]  /*e980*/  IADD3 R2, -R2, RZ, RZ ;  /* 0x000000ff02027210 */ /* 0x000fc80007ffe1ff */
[----:B------:R-:W-:-:S13]  /*e990*/  ISETP.GE.AND P0, PT, R2, RZ, PT ;  /* 0x000000ff0200720c */ /* 0x000fda0003f06270 */
[----:B------:R-:W-:-:S04]  /*e9a0*/  @!P0 IADD3 R6, R6, 0x1, RZ ;  /* 0x0000000106068810 */ /* 0x000fc80007ffe0ff */
[----:B------:R-:W-:-:S04]  /*e9b0*/  @!P1 SHF.L.U32 R6, R6, 0x1, RZ ;  /* 0x0000000106069819 */ /* 0x000fc800000006ff */
[----:B------:R-:W-:Y:S01]  /*e9c0*/  LOP3.LUT R6, R6, 0x80000000, R3, 0xf8, !PT ;  /* 0x8000000006067812 */ /* 0x000fe200078ef803 */
[----:B------:R-:W-:Y:S06]  /*e9d0*/  BRA `(.L_x_105) ;  /* 0x0000000000047947 */ /* 0x000fec0003800000 */
.L_x_106:
[----:B------:R1:W2:Y:S02]  /*e9e0*/  MUFU.RCP R6, R3 ;  /* 0x0000000300067308 */ /* 0x0002a40000001000 */
.L_x_105:
[----:B------:R-:W-:Y:S05]  /*e9f0*/  BSYNC B2 ;  /* 0x0000000000027941 */ /* 0x000fea0003800000 */
.L_x_103:
[----:B------:R-:W-:Y:S02]  /*ea00*/  MOV R2, R12 ;  /* 0x0000000c00027202 */ /* 0x000fe40000000f00 */
[----:B-1----:R-:W-:-:S04]  /*ea10*/  MOV R3, 0x0 ;  /* 0x0000000000037802 */ /* 0x002fc80000000f00 */
[----:B--2---:R-:W-:Y:S05]  /*ea20*/  RET.REL.NODEC R2 `(_ZN7cutlass13device_kernelINS_4fmha6kernel28FmhaKernelTmaWarpSpecializedINS1_10collective30FmhaMainloopTmaWarpSpecializedINS_6half_tEffN4cute5tupleIJNS7_1CILi128EEENS9_ILi256EEENS9_ILi48EEEEEENS8_IJiNS9_ILi1EEENS8_IJiiEEEEEESG_SG_NS4_13DefaultFusionEJEEENS4_15FmhaFwdEpilogueIS6_fNS8_IJNS9_ILi64EEESC_SB_EEEEENS2_23IndividualTileSchedulerEJEEEEEvNT_6ParamsE) ;  /* 0xffffff1402747950 */ /* 0x004fea0003c3ffff */
.L_x_107:
[----:B------:R-:W-:-:S00]  /*ea30*/  BRA `(.L_x_107) ;  /* 0xfffffffc00fc7947 */ /* 0x000fc0000383ffff */
[----:B------:R-:W-:-:S00]  /*ea40*/  NOP ;  /* 0x0000000000007918 */ /* 0x000fc00000000000 */
        /* <DEDUP_REMOVED lines=11> */
.L_x_108:


//--------------------- .nv.global.init           --------------------------
	.section	.nv.global.init,"aw",@progbits
.nv.global.init:
	.type		$str$24,@object
	.size		$str$24,($str$25 - $str$24)
$str$24:
        /*0000*/ 	.byte	0x28, 0x61, 0x64, 0x64, 0x72, 0x65, 0x73, 0x73, 0x20, 0x26, 0x20, 0x6d, 0x61, 0x73, 0x6b, 0x29
        /*0010*/ 	.byte	0x20, 0x3d, 0x3d, 0x20, 0x30, 0x00
	.type		$str$25,@object
	.size		$str$25,(__unnamed_1 - $str$25)
$str$25:
        /*0016*/ 	.byte	0x2f, 0x74, 0x6d, 0x70, 0x2f, 0x63, 0x75, 0x74, 0x6c, 0x61, 0x73, 0x73, 0x5f, 0x73, 0x77, 0x65
        /*0026*/ 	.byte	0x65, 0x70, 0x5f, 0x73, 0x72, 0x63, 0x2f, 0x69, 0x6e, 0x63, 0x6c, 0x75, 0x64, 0x65, 0x2f, 0x63
        /*0036*/ 	.byte	0x75, 0x74, 0x65, 0x2f, 0x70, 0x6f, 0x69, 0x6e, 0x74, 0x65, 0x72, 0x5f, 0x66, 0x6c, 0x61, 0x67
        /*0046*/ 	.byte	0x67, 0x65, 0x64, 0x2e, 0x68, 0x70, 0x70, 0x00
	.type		__unnamed_1,@object
	.size		__unnamed_1,(__unnamed_2 - __unnamed_1)
__unnamed_1:
        /*004e*/ 	.byte	0x61, 0x75, 0x74, 0x6f, 0x20, 0x63, 0x75, 0x74, 0x65, 0x3a, 0x3a, 0x61, 0x73, 0x5f, 0x70, 0x6f
        /* <DEDUP_REMOVED lines=27> */
        /*020e*/ 	.byte	0x3e, 0x3e, 0x3e, 0x3e, 0x3e, 0x5d, 0x00
	.type		__unnamed_2,@object
	.size		__unnamed_2,(.L_1 - __unnamed_2)
__unnamed_2:
        /* <DEDUP_REMOVED lines=29> */
.L_1:


//--------------------- .nv.shared._ZN7cutlass13device_kernelINS_4fmha6kernel28FmhaKernelTmaWarpSpecializedINS1_10collective30FmhaMainloopTmaWarpSpecializedINS_6half_tEffN4cute5tupleIJNS7_1CILi128EEENS9_ILi256EEENS9_ILi48EEEEEENS8_IJiNS9_ILi1EEENS8_IJiiEEEEEESG_SG_NS4_13DefaultFusionEJEEENS4_15FmhaFwdEpilogueIS6_fNS8_IJNS9_ILi64EEESC_SB_EEEEENS2_23IndividualTileSchedulerEJEEEEEvNT_6ParamsE --------------------------
	.section	.nv.shared._ZN7cutlass13device_kernelINS_4fmha6kernel28FmhaKernelTmaWarpSpecializedINS1_10collective30FmhaMainloopTmaWarpSpecializedINS_6half_tEffN4cute5tupleIJNS7_1CILi128EEENS9_ILi256EEENS9_ILi48EEEEEENS8_IJiNS9_ILi1EEENS8_IJiiEEEEEESG_SG_NS4_13DefaultFusionEJEEENS4_15FmhaFwdEpilogueIS6_fNS8_IJNS9_ILi64EEESC_SB_EEEEENS2_23IndividualTileSchedulerEJEEEEEvNT_6ParamsE,"aw",@nobits
	.sectionflags	@""
	.align	16
	.zero		1024


//--------------------- .nv.shared.reserved.0     --------------------------
	.section	.nv.shared.reserved.0,"aw",@nobits
	.weak		__nv_reservedSMEM_offset_0_alias
	.size		__nv_reservedSMEM_offset_0_alias, 0, 0
	.other		__nv_reservedSMEM_offset_0_alias,@"STO_CUDA_RESERVED_SHARED STV_DEFAULT"
__nv_reservedSMEM_offset_0_alias:
	.zero		0


//--------------------- .nv.global                --------------------------
	.section	.nv.global,"aw",@nobits
.nv.global:
	.type		_ZN39_INTERNAL_24209049_4_k_cu_3ad8993f_27914cute1_E,@object
	.size		_ZN39_INTERNAL_24209049_4_k_cu_3ad8993f_27914cute1_E,(_ZN39_INTERNAL_24209049_4_k_cu_3ad8993f_27914cuda3std3__45__cpo6cbeginE - _ZN39_INTERNAL_24209049_4_k_cu_3ad8993f_27914cute1_E)
_ZN39_INTERNAL_24209049_4_k_cu_3ad8993f_27914cute1_E:
	.zero		1
	.type		_ZN39_INTERNAL_24209049_4_k_cu_3ad8993f_27914cuda3std3__45__cpo6cbeginE,@object
	.size		_ZN39_INTERNAL_24209049_4_k_cu_3ad8993f_27914cuda3std3__45__cpo6cbeginE,(_ZN39_INTERNAL_24209049_4_k_cu_3ad8993f_27914cuda3std3__48in_placeE - _ZN39_INTERNAL_24209049_4_k_cu_3ad8993f_27914cuda3std3__45__cpo6cbeginE)
_ZN39_INTERNAL_24209049_4_k_cu_3ad8993f_27914cuda3std3__45__cpo6cbeginE:
	.zero		1
	.type		_ZN39_INTERNAL_24209049_4_k_cu_3ad8993f_27914cuda3std3__48in_placeE,@object
	.size		_ZN39_INTERNAL_24209049_4_k_cu_3ad8993f_27914cuda3std3__48in_placeE,(_ZN39_INTERNAL_24209049_4_k_cu_3ad8993f_27914cuda3std6ranges3__45__cpo9iter_moveE - _ZN39_INTERNAL_24209049_4_k_cu_3ad8993f_27914cuda3std3__48in_placeE)
_ZN39_INTERNAL_24209049_4_k_cu_3ad8993f_27914cuda3std3__48in_placeE:
	.zero		1
	.type		_ZN39_INTERNAL_24209049_4_k_cu_3ad8993f_27914cuda3std6ranges3__45__cpo9iter_moveE,@object
	.size		_ZN39_INTERNAL_24209049_4_k_cu_3ad8993f_27914cuda3std6ranges3__45__cpo9iter_moveE,(_ZN39_INTERNAL_24209049_4_k_cu_3ad8993f_27914cuda3std3__45__cpo5beginE - _ZN39_INTERNAL_24209049_4_k_cu_3ad8993f_27914cuda3std6ranges3__45__cpo9iter_moveE)
_ZN39_INTERNAL_24209049_4_k_cu_3ad8993f_27914cuda3std6ranges3__45__cpo9iter_moveE:
	.zero		1
	.type		_ZN39_INTERNAL_24209049_4_k_cu_3ad8993f_27914cuda3std3__45__cpo5beginE,@object
	.size		_ZN39_INTERNAL_24209049_4_k_cu_3ad8993f_27914cuda3std3__45__cpo5beginE,(_ZN39_INTERNAL_24209049_4_k_cu_3ad8993f_27914cuda3std3__441_GLOBAL__N__24209049_4_k_cu_3ad8993f_27916ignoreE - _ZN39_INTERNAL_24209049_4_k_cu_3ad8993f_27914cuda3std3__45__cpo5beginE)
_ZN39_INTERNAL_24209049_4_k_cu_3ad8993f_27914cuda3std3__45__cpo5beginE:
	.zero		1
	.type		_ZN39_INTERNAL_24209049_4_k_cu_3ad8993f_27914cuda3std3__441_GLOBAL__N__24209049_4_k_cu_3ad8993f_27916ignoreE,@object
	.size		_ZN39_INTERNAL_24209049_4_k_cu_3ad8993f_27914cuda3std3__441_GLOBAL__N__24209049_4_k_cu_3ad8993f_27916ignoreE,(_ZN39_INTERNAL_24209049_4_k_cu_3ad8993f_27914cute7productE - _ZN39_INTERNAL_24209049_4_k_cu_3ad8993f_27914cuda3std3__441_GLOBAL__N__24209049_4_k_cu_3ad8993f_27916ignoreE)
_ZN39_INTERNAL_24209049_4_k_cu_3ad8993f_27914cuda3std3__441_GLOBAL__N__24209049_4_k_cu_3ad8993f_27916ignoreE:
	.zero		1
	.type		_ZN39_INTERNAL_24209049_4_k_cu_3ad8993f_27914cute7productE,@object
	.size		_ZN39_INTERNAL_24209049_4_k_cu_3ad8993f_27914cute7productE,(_ZN39_INTERNAL_24209049_4_k_cu_3ad8993f_27914cuda3std3__45__cpo3endE - _ZN39_INTERNAL_24209049_4_k_cu_3ad8993f_27914cute7productE)
_ZN39_INTERNAL_24209049_4_k_cu_3ad8993f_27914cute7productE:
	.zero		1
	.type		_ZN39_INTERNAL_24209049_4_k_cu_3ad8993f_27914cuda3std3__45__cpo3endE,@object
	.size		_ZN39_INTERNAL_24209049_4_k_cu_3ad8993f_27914cuda3std3__45__cpo3endE,(_ZN39_INTERNAL_24209049_4_k_cu_3ad8993f_27914cuda3std3__419piecewise_constructE - _ZN39_INTERNAL_24209049_4_k_cu_3ad8993f_27914cuda3std3__45__cpo3endE)
_ZN39_INTERNAL_24209049_4_k_cu_3ad8993f_27914cuda3std3__45__cpo3endE:
	.zero		1
	.type		_ZN39_INTERNAL_24209049_4_k_cu_3ad8993f_27914cuda3std3__419piecewise_constructE,@object
	.size		_ZN39_INTERNAL_24209049_4_k_cu_3ad8993f_27914cuda3std3__419piecewise_constructE,(_ZN39_INTERNAL_24209049_4_k_cu_3ad8993f_27914cuda3std3__45__cpo4cendE - _ZN39_INTERNAL_24209049_4_k_cu_3ad8993f_27914cuda3std3__419piecewise_constructE)
_ZN39_INTERNAL_24209049_4_k_cu_3ad8993f_27914cuda3std3__419piecewise_constructE:
	.zero		1
	.type		_ZN39_INTERNAL_24209049_4_k_cu_3ad8993f_27914cuda3std3__45__cpo4cendE,@object
	.size		_ZN39_INTERNAL_24209049_4_k_cu_3ad8993f_27914cuda3std3__45__cpo4cendE,(_ZN39_INTERNAL_24209049_4_k_cu_3ad8993f_27914cuda3std6ranges3__45__cpo4swapE - _ZN39_INTERNAL_24209049_4_k_cu_3ad8993f_27914cuda3std3__45__cpo4cendE)
_ZN39_INTERNAL_24209049_4_k_cu_3ad8993f_27914cuda3std3__45__cpo4cendE:
	.zero		1
	.type		_ZN39_INTERNAL_24209049_4_k_cu_3ad8993f_27914cuda3std6ranges3__45__cpo4swapE,@object
	.size		_ZN39_INTERNAL_24209049_4_k_cu_3ad8993f_27914cuda3std6ranges3__45__cpo4swapE,(.L_9 - _ZN39_INTERNAL_24209049_4_k_cu_3ad8993f_27914cuda3std6ranges3__45__cpo4swapE)
_ZN39_INTERNAL_24209049_4_k_cu_3ad8993f_27914cuda3std6ranges3__45__cpo4swapE:
	.zero		1
.L_9:


//--------------------- .nv.constant0._ZN7cutlass13device_kernelINS_4fmha6kernel28FmhaKernelTmaWarpSpecializedINS1_10collective30FmhaMainloopTmaWarpSpecializedINS_6half_tEffN4cute5tupleIJNS7_1CILi128EEENS9_ILi256EEENS9_ILi48EEEEEENS8_IJiNS9_ILi1EEENS8_IJiiEEEEEESG_SG_NS4_13DefaultFusionEJEEENS4_15FmhaFwdEpilogueIS6_fNS8_IJNS9_ILi64EEESC_SB_EEEEENS2_23IndividualTileSchedulerEJEEEEEvNT_6ParamsE --------------------------
	.section	.nv.constant0._ZN7cutlass13device_kernelINS_4fmha6kernel28FmhaKernelTmaWarpSpecializedINS1_10collective30FmhaMainloopTmaWarpSpecializedINS_6half_tEffN4cute5tupleIJNS7_1CILi128EEENS9_ILi256EEENS9_ILi48EEEEEENS8_IJiNS9_ILi1EEENS8_IJiiEEEEEESG_SG_NS4_13DefaultFusionEJEEENS4_15FmhaFwdEpilogueIS6_fNS8_IJNS9_ILi64EEESC_SB_EEEEENS2_23IndividualTileSchedulerEJEEEEEvNT_6ParamsE,"a",@progbits
	.sectionflags	@""
	.align	4
.nv.constant0._ZN7cutlass13device_kernelINS_4fmha6kernel28FmhaKernelTmaWarpSpecializedINS1_10collective30FmhaMainloopTmaWarpSpecializedINS_6half_tEffN4cute5tupleIJNS7_1CILi128EEENS9_ILi256EEENS9_ILi48EEEEEENS8_IJiNS9_ILi1EEENS8_IJiiEEEEEESG_SG_NS4_13DefaultFusionEJEEENS4_15FmhaFwdEpilogueIS6_fNS8_IJNS9_ILi64EEESC_SB_EEEEENS2_23IndividualTileSchedulerEJEEEEEvNT_6ParamsE:
	.zero		2688


//--------------------- SYMBOLS --------------------------

	.type		.nv.reservedSmem.offset0,@object
	.size		.nv.reservedSmem.offset0,0x4
	.type		__assertfail,@function
